	.target	sm_90a

	.elftype	@"ET_EXEC"


//--------------------- .note.nv.tkinfo           --------------------------
	.section	.note.nv.tkinfo,"",@"SHT_NOTE"
	.sectionflags	@"SHF_NOTE_NV_TKINFO"
	.tkinfo
        /*0018*/ 	.word	0x00000002
        /*0030*/ 	.string	""
        /*0030*/ 	.string	"ptxas"
        /*0030*/ 	.string	"Cuda compilation tools, release 13.0, V13.0.88"
        /*0030*/ 	.string	"Build cuda_13.0.r13.0/compiler.36424714_0"
        /*0030*/ 	.string	"-v  -suppress-debug-info  -lineinfo  -arch sm_90a "



//--------------------- .note.nv.cuinfo           --------------------------
	.section	.note.nv.cuinfo,"",@"SHT_NOTE"
	.sectionflags	@"SHF_NOTE_NV_CUINFO"
        /*0018*/ 	.short	0x0002
        /*001a*/ 	.short	0x005a
        /*001c*/ 	.short	0x0082
	.zero		2


//--------------------- .nv.info                  --------------------------
	.section	.nv.info,"",@"SHT_CUDA_INFO"
	.align	4


	//----- nvinfo : EIATTR_REGCOUNT
	.align		4
        /*0000*/ 	.byte	0x04, 0x2f
        /*0002*/ 	.short	(.L_2 - .L_1)
	.align		4
.L_1:
        /*0004*/ 	.word	index@(attn_fwd)
        /*0008*/ 	.word	0x0000002a


	//----- nvinfo : EIATTR_FRAME_SIZE
	.align		4
.L_2:
        /*000c*/ 	.byte	0x04, 0x11
        /*000e*/ 	.short	(.L_4 - .L_3)
	.align		4
.L_3:
        /*0010*/ 	.word	index@(attn_fwd)
        /*0014*/ 	.word	0x00000000


	//----- nvinfo : EIATTR_MIN_STACK_SIZE
	.align		4
.L_4:
        /*0018*/ 	.byte	0x04, 0x12
        /*001a*/ 	.short	(.L_6 - .L_5)
	.align		4
.L_5:
        /*001c*/ 	.word	index@(attn_fwd)
        /*0020*/ 	.word	0x00000000
.L_6:


//--------------------- .nv.compat                --------------------------
	.section	.nv.compat,"",@"SHT_CUDA_COMPAT_INFO"
	.align	4
        /*0000*/ 	.byte	0x02, 0x09, 0x01, 0x00, 0x02, 0x02, 0x04, 0x00, 0x02, 0x05, 0x05, 0x00, 0x03, 0x07, 0x01, 0x01
        /*0010*/ 	.byte	0x02, 0x03, 0x00, 0x00, 0x02, 0x06, 0x01, 0x00, 0x04, 0x0b, 0x08, 0x00, 0x00, 0x00, 0x00, 0x00
        /*0020*/ 	.byte	0x00, 0x00, 0x00, 0x00


//--------------------- .nv.info.attn_fwd         --------------------------
	.section	.nv.info.attn_fwd,"",@"SHT_CUDA_INFO"
	.sectionflags	@""
	.align	4


	//----- nvinfo : EIATTR_CUDA_API_VERSION
	.align		4
        /*0000*/ 	.byte	0x04, 0x37
        /*0002*/ 	.short	(.L_8 - .L_7)
.L_7:
        /*0004*/ 	.word	0x00000082


	//----- nvinfo : EIATTR_KPARAM_INFO
	.align		4
.L_8:
        /*0008*/ 	.byte	0x04, 0x17
        /*000a*/ 	.short	(.L_10 - .L_9)
.L_9:
        /*000c*/ 	.word	0x00000000
        /*0010*/ 	.short	0x0019
        /*0012*/ 	.short	0x0080
        /*0014*/ 	.byte	0x00, 0xf4, 0x21, 0x00


	//----- nvinfo : EIATTR_KPARAM_INFO
	.align		4
.L_10:
        /*0018*/ 	.byte	0x04, 0x17
        /*001a*/ 	.short	(.L_12 - .L_11)
.L_11:
        /*001c*/ 	.word	0x00000000
        /*0020*/ 	.short	0x0018
        /*0022*/ 	.short	0x0078
        /*0024*/ 	.byte	0x00, 0xf4, 0x21, 0x00


	//----- nvinfo : EIATTR_KPARAM_INFO
	.align		4
.L_12:
        /*0028*/ 	.byte	0x04, 0x17
        /*002a*/ 	.short	(.L_14 - .L_13)
.L_13:
        /*002c*/ 	.word	0x00000000
        /*0030*/ 	.short	0x0017
        /*0032*/ 	.short	0x0070
        /*0034*/ 	.byte	0x00, 0xf0, 0x11, 0x00


	//----- nvinfo : EIATTR_KPARAM_INFO
	.align		4
.L_14:
        /*0038*/ 	.byte	0x04, 0x17
        /*003a*/ 	.short	(.L_16 - .L_15)
.L_15:
        /*003c*/ 	.word	0x00000000
        /*0040*/ 	.short	0x0016
        /*0042*/ 	.short	0x006c
        /*0044*/ 	.byte	0x00, 0xf0, 0x11, 0x00


	//----- nvinfo : EIATTR_KPARAM_INFO
	.align		4
.L_16:
        /*0048*/ 	.byte	0x04, 0x17
        /*004a*/ 	.short	(.L_18 - .L_17)
.L_17:
        /*004c*/ 	.word	0x00000000
        /*0050*/ 	.short	0x0015
        /*0052*/ 	.short	0x0068
        /*0054*/ 	.byte	0x00, 0xf0, 0x11, 0x00


	//----- nvinfo : EIATTR_KPARAM_INFO
	.align		4
.L_18:
        /*0058*/ 	.byte	0x04, 0x17
        /*005a*/ 	.short	(.L_20 - .L_19)
.L_19:
        /*005c*/ 	.word	0x00000000
        /*0060*/ 	.short	0x0014
        /*0062*/ 	.short	0x0064
        /*0064*/ 	.byte	0x00, 0xf0, 0x11, 0x00


	//----- nvinfo : EIATTR_KPARAM_INFO
	.align		4
.L_20:
        /*0068*/ 	.byte	0x04, 0x17
        /*006a*/ 	.short	(.L_22 - .L_21)
.L_21:
        /*006c*/ 	.word	0x00000000
        /*0070*/ 	.short	0x0013
        /*0072*/ 	.short	0x0060
        /*0074*/ 	.byte	0x00, 0xf0, 0x11, 0x00


	//----- nvinfo : EIATTR_KPARAM_INFO
	.align		4
.L_22:
        /*0078*/ 	.byte	0x04, 0x17
        /*007a*/ 	.short	(.L_24 - .L_23)
.L_23:
        /*007c*/ 	.word	0x00000000
        /*0080*/ 	.short	0x0012
        /*0082*/ 	.short	0x005c
        /*0084*/ 	.byte	0x00, 0xf0, 0x11, 0x00


	//----- nvinfo : EIATTR_KPARAM_INFO
	.align		4
.L_24:
        /*0088*/ 	.byte	0x04, 0x17
        /*008a*/ 	.short	(.L_26 - .L_25)
.L_25:
        /*008c*/ 	.word	0x00000000
        /*0090*/ 	.short	0x0011
        /*0092*/ 	.short	0x0058
        /*0094*/ 	.byte	0x00, 0xf0, 0x11, 0x00


	//----- nvinfo : EIATTR_KPARAM_INFO
	.align		4
.L_26:
        /*0098*/ 	.byte	0x04, 0x17
        /*009a*/ 	.short	(.L_28 - .L_27)
.L_27:
        /*009c*/ 	.word	0x00000000
        /*00a0*/ 	.short	0x0010
        /*00a2*/ 	.short	0x0054
        /*00a4*/ 	.byte	0x00, 0xf0, 0x11, 0x00


	//----- nvinfo : EIATTR_KPARAM_INFO
	.align		4
.L_28:
        /*00a8*/ 	.byte	0x04, 0x17
        /*00aa*/ 	.short	(.L_30 - .L_29)
.L_29:
        /*00ac*/ 	.word	0x00000000
        /*00b0*/ 	.short	0x000f
        /*00b2*/ 	.short	0x0050
        /*00b4*/ 	.byte	0x00, 0xf0, 0x11, 0x00


	//----- nvinfo : EIATTR_KPARAM_INFO
	.align		4
.L_30:
        /*00b8*/ 	.byte	0x04, 0x17
        /*00ba*/ 	.short	(.L_32 - .L_31)
.L_31:
        /*00bc*/ 	.word	0x00000000
        /*00c0*/ 	.short	0x000e
        /*00c2*/ 	.short	0x004c
        /*00c4*/ 	.byte	0x00, 0xf0, 0x11, 0x00


	//----- nvinfo : EIATTR_KPARAM_INFO
	.align		4
.L_32:
        /*00c8*/ 	.byte	0x04, 0x17
        /*00ca*/ 	.short	(.L_34 - .L_33)
.L_33:
        /*00cc*/ 	.word	0x00000000
        /*00d0*/ 	.short	0x000d
        /*00d2*/ 	.short	0x0048
        /*00d4*/ 	.byte	0x00, 0xf0, 0x11, 0x00


	//----- nvinfo : EIATTR_KPARAM_INFO
	.align		4
.L_34:
        /*00d8*/ 	.byte	0x04, 0x17
        /*00da*/ 	.short	(.L_36 - .L_35)
.L_35:
        /*00dc*/ 	.word	0x00000000
        /*00e0*/ 	.short	0x000c
        /*00e2*/ 	.short	0x0044
        /*00e4*/ 	.byte	0x00, 0xf0, 0x11, 0x00


	//----- nvinfo : EIATTR_KPARAM_INFO
	.align		4
.L_36:
        /*00e8*/ 	.byte	0x04, 0x17
        /*00ea*/ 	.short	(.L_38 - .L_37)
.L_37:
        /*00ec*/ 	.word	0x00000000
        /*00f0*/ 	.short	0x000b
        /*00f2*/ 	.short	0x0040
        /*00f4*/ 	.byte	0x00, 0xf0, 0x11, 0x00


	//----- nvinfo : EIATTR_KPARAM_INFO
	.align		4
.L_38:
        /*00f8*/ 	.byte	0x04, 0x17
        /*00fa*/ 	.short	(.L_40 - .L_39)
.L_39:
        /*00fc*/ 	.word	0x00000000
        /*0100*/ 	.short	0x000a
        /*0102*/ 	.short	0x003c
        /*0104*/ 	.byte	0x00, 0xf0, 0x11, 0x00


	//----- nvinfo : EIATTR_KPARAM_INFO
	.align		4
.L_40:
        /*0108*/ 	.byte	0x04, 0x17
        /*010a*/ 	.short	(.L_42 - .L_41)
.L_41:
        /*010c*/ 	.word	0x00000000
        /*0110*/ 	.short	0x0009
        /*0112*/ 	.short	0x0038
        /*0114*/ 	.byte	0x00, 0xf0, 0x11, 0x00


	//----- nvinfo : EIATTR_KPARAM_INFO
	.align		4
.L_42:
        /*0118*/ 	.byte	0x04, 0x17
        /*011a*/ 	.short	(.L_44 - .L_43)
.L_43:
        /*011c*/ 	.word	0x00000000
        /*0120*/ 	.short	0x0008
        /*0122*/ 	.short	0x0034
        /*0124*/ 	.byte	0x00, 0xf0, 0x11, 0x00


	//----- nvinfo : EIATTR_KPARAM_INFO
	.align		4
.L_44:
        /*0128*/ 	.byte	0x04, 0x17
        /*012a*/ 	.short	(.L_46 - .L_45)
.L_45:
        /*012c*/ 	.word	0x00000000
        /*0130*/ 	.short	0x0007
        /*0132*/ 	.short	0x0030
        /*0134*/ 	.byte	0x00, 0xf0, 0x11, 0x00


	//----- nvinfo : EIATTR_KPARAM_INFO
	.align		4
.L_46:
        /*0138*/ 	.byte	0x04, 0x17
        /*013a*/ 	.short	(.L_48 - .L_47)
.L_47:
        /*013c*/ 	.word	0x00000000
        /*0140*/ 	.short	0x0006
        /*0142*/ 	.short	0x002c
        /*0144*/ 	.byte	0x00, 0xf0, 0x11, 0x00


	//----- nvinfo : EIATTR_KPARAM_INFO
	.align		4
.L_48:
        /*0148*/ 	.byte	0x04, 0x17
        /*014a*/ 	.short	(.L_50 - .L_49)
.L_49:
        /*014c*/ 	.word	0x00000000
        /*0150*/ 	.short	0x0005
        /*0152*/ 	.short	0x0028
        /*0154*/ 	.byte	0x00, 0xf0, 0x11, 0x00


	//----- nvinfo : EIATTR_KPARAM_INFO
	.align		4
.L_50:
        /*0158*/ 	.byte	0x04, 0x17
        /*015a*/ 	.short	(.L_52 - .L_51)
.L_51:
        /*015c*/ 	.word	0x00000000
        /*0160*/ 	.short	0x0004
        /*0162*/ 	.short	0x0020
        /*0164*/ 	.byte	0x00, 0xf4, 0x21, 0x00


	//----- nvinfo : EIATTR_KPARAM_INFO
	.align		4
.L_52:
        /*0168*/ 	.byte	0x04, 0x17
        /*016a*/ 	.short	(.L_54 - .L_53)
.L_53:
        /*016c*/ 	.word	0x00000000
        /*0170*/ 	.short	0x0003
        /*0172*/ 	.short	0x0018
        /*0174*/ 	.byte	0x00, 0xf4, 0x21, 0x00


	//----- nvinfo : EIATTR_KPARAM_INFO
	.align		4
.L_54:
        /*0178*/ 	.byte	0x04, 0x17
        /*017a*/ 	.short	(.L_56 - .L_55)
.L_55:
        /*017c*/ 	.word	0x00000000
        /*0180*/ 	.short	0x0002
        /*0182*/ 	.short	0x0010
        /*0184*/ 	.byte	0x00, 0xf4, 0x21, 0x00


	//----- nvinfo : EIATTR_KPARAM_INFO
	.align		4
.L_56:
        /*0188*/ 	.byte	0x04, 0x17
        /*018a*/ 	.short	(.L_58 - .L_57)
.L_57:
        /*018c*/ 	.word	0x00000000
        /*0190*/ 	.short	0x0001
        /*0192*/ 	.short	0x0008
        /*0194*/ 	.byte	0x00, 0xf4, 0x21, 0x00


	//----- nvinfo : EIATTR_KPARAM_INFO
	.align		4
.L_58:
        /*0198*/ 	.byte	0x04, 0x17
        /*019a*/ 	.short	(.L_60 - .L_59)
.L_59:
        /*019c*/ 	.word	0x00000000
        /*01a0*/ 	.short	0x0000
        /*01a2*/ 	.short	0x0000
        /*01a4*/ 	.byte	0x00, 0xf4, 0x21, 0x00


	//----- nvinfo : EIATTR_SPARSE_MMA_MASK
	.align		4
.L_60:
        /*01a8*/ 	.byte	0x03, 0x50
        /*01aa*/ 	.short	0x0000


	//----- nvinfo : EIATTR_MAXREG_COUNT
	.align		4
        /*01ac*/ 	.byte	0x03, 0x1b
        /*01ae*/ 	.short	0x0080


	//----- nvinfo : EIATTR_NUM_BARRIERS
	.align		4
        /*01b0*/ 	.byte	0x02, 0x4c
        /*01b2*/ 	.byte	0x01
	.zero		1


	//----- nvinfo : EIATTR_MERCURY_ISA_VERSION
	.align		4
        /*01b4*/ 	.byte	0x03, 0x5f
        /*01b6*/ 	.short	0x0101


	//----- nvinfo : EIATTR_COOP_GROUP_MASK_REGIDS
	.align		4
        /*01b8*/ 	.byte	0x04, 0x29
        /*01ba*/ 	.short	(.L_62 - .L_61)


	//   ....[0]....
.L_61:
        /*01bc*/ 	.word	0xffffffff


	//   ....[1]....
        /*01c0*/ 	.word	0xffffffff


	//   ....[2]....
        /*01c4*/ 	.word	0xffffffff


	//   ....[3]....
        /*01c8*/ 	.word	0xffffffff


	//   ....[4]....
        /*01cc*/ 	.word	0xffffffff


	//   ....[5]....
        /*01d0*/ 	.word	0xffffffff


	//   ....[6]....
        /*01d4*/ 	.word	0xffffffff


	//   ....[7]....
        /*01d8*/ 	.word	0xffffffff


	//----- nvinfo : EIATTR_COOP_GROUP_INSTR_OFFSETS
	.align		4
.L_62:
        /*01dc*/ 	.byte	0x04, 0x28
        /*01de*/ 	.short	(.L_64 - .L_63)


	//   ....[0]....
.L_63:
        /*01e0*/ 	.word	0x00000db0


	//   ....[1]....
        /*01e4*/ 	.word	0x00000e10


	//   ....[2]....
        /*01e8*/ 	.word	0x00000e30


	//   ....[3]....
        /*01ec*/ 	.word	0x00000e50


	//   ....[4]....
        /*01f0*/ 	.word	0x00001070


	//   ....[5]....
        /*01f4*/ 	.word	0x000010f0


	//   ....[6]....
        /*01f8*/ 	.word	0x000011a0


	//   ....[7]....
        /*01fc*/ 	.word	0x00001270


	//----- nvinfo : EIATTR_EXIT_INSTR_OFFSETS
	.align		4
.L_64:
        /*0200*/ 	.byte	0x04, 0x1c
        /*0202*/ 	.short	(.L_66 - .L_65)


	//   ....[0]....
.L_65:
        /*0204*/ 	.word	0x00001e90


	//   ....[1]....
        /*0208*/ 	.word	0x00001ec0


	//----- nvinfo : EIATTR_REQNTID
	.align		4
.L_66:
        /*020c*/ 	.byte	0x04, 0x10
        /*020e*/ 	.short	(.L_68 - .L_67)
.L_67:
        /*0210*/ 	.word	0x00000200
        /*0214*/ 	.word	0x00000001
        /*0218*/ 	.word	0x00000001


	//----- nvinfo : EIATTR_CBANK_PARAM_SIZE
	.align		4
.L_68:
        /*021c*/ 	.byte	0x03, 0x19
        /*021e*/ 	.short	0x0088


	//----- nvinfo : EIATTR_PARAM_CBANK
	.align		4
        /*0220*/ 	.byte	0x04, 0x0a
        /*0222*/ 	.short	(.L_70 - .L_69)
	.align		4
.L_69:
        /*0224*/ 	.word	index@(.nv.constant0.attn_fwd)
        /*0228*/ 	.short	0x0210
        /*022a*/ 	.short	0x0088


	//----- nvinfo : EIATTR_SW_WAR
	.align		4
.L_70:
        /*022c*/ 	.byte	0x04, 0x36
        /*022e*/ 	.short	(.L_72 - .L_71)
.L_71:
        /*0230*/ 	.word	0x00000008
.L_72:


//--------------------- .nv.callgraph             --------------------------
	.section	.nv.callgraph,"",@"SHT_CUDA_CALLGRAPH"
	.align	4
	.sectionentsize	8
	.align		4
        /*0000*/ 	.word	0x00000000
	.align		4
        /*0004*/ 	.word	0xffffffff
	.align		4
        /*0008*/ 	.word	0x00000000
	.align		4
        /*000c*/ 	.word	0xfffffffe
	.align		4
        /*0010*/ 	.word	0x00000000
	.align		4
        /*0014*/ 	.word	0xfffffffd
	.align		4
        /*0018*/ 	.word	0x00000000
	.align		4
        /*001c*/ 	.word	0xfffffffc


//--------------------- .nv.constant4             --------------------------
	.section	.nv.constant4,"a",@progbits
	.align	8
	.align		8
.nv.constant4:
        /*0000*/ 	.dword	_$_str


//--------------------- .text.attn_fwd            --------------------------
	.section	.text.attn_fwd,"ax",@progbits
	.align	128
        .global         attn_fwd
        .type           attn_fwd,@function
        .size           attn_fwd,(.L_x_3 - attn_fwd)
        .other          attn_fwd,@"STO_CUDA_ENTRY STV_DEFAULT"
attn_fwd:
.text.attn_fwd:
[----:B------:R-:W-:Y:S01]  /*0000*/  LDC R1, c[0x0][0x28] ;  /* 0x00000a00ff017b82 */ /* 0x000fe20000000800 */
[----:B------:R-:W0:Y:S07]  /*0010*/  S2R R0, SR_TID.X ;  /* 0x0000000000007919 */ /* 0x000e2e0000002100 */
[----:B------:R-:W1:Y:S01]  /*0020*/  S2UR UR16, SR_CTAID.Y ;  /* 0x00000000001079c3 */ /* 0x000e620000002600 */
[----:B------:R-:W-:Y:S01]  /*0030*/  ULDC.64 UR4, c[0x0][0x240] ;  /* 0x0000900000047ab9 */ /* 0x000fe20000000a00 */
[----:B------:R-:W-:Y:S01]  /*0040*/  ULDC.64 UR18, c[0x0][0x208] ;  /* 0x0000820000127ab9 */ /* 0x000fe20000000a00 */
[----:B------:R-:W2:Y:S05]  /*0050*/  S2R R3, SR_CTAID.X ;  /* 0x0000000000037919 */ /* 0x000eaa0000002500 */
[----:B------:R-:W3:Y:S08]  /*0060*/  LDC R17, c[0x0][0x248] ;  /* 0x00009200ff117b82 */ /* 0x000ef00000000800 */
[----:B------:R-:W4:Y:S01]  /*0070*/  LDC.64 R22, c[0x0][0x210] ;  /* 0x00008400ff167b82 */ /* 0x000f220000000a00 */
[----:B-1----:R-:W-:-:S04]  /*0080*/  UIMAD UR4, UR16, UR4, URZ ;  /* 0x00000004100472a4 */ /* 0x002fc8000f8e023f */
[----:B------:R-:W-:Y:S01]  /*0090*/  USHF.L.U32 UR6, UR4, 0x1, URZ ;  /* 0x0000000104067899 */ /* 0x000fe2000800063f */
[----:B0-----:R-:W-:Y:S02]  /*00a0*/  SHF.R.U32.HI R4, RZ, 0x8, R0 ;  /* 0x00000008ff047819 */ /* 0x001fe40000011600 */
[----:B--2---:R-:W-:Y:S02]  /*00b0*/  PRMT R2, R0, 0x6540, R3 ;  /* 0x0000654000027816 */ /* 0x004fe40000000003 */
[----:B------:R-:W-:-:S03]  /*00c0*/  SGXT.U32 R4, R4, 0x1 ;  /* 0x000000010404781a */ /* 0x000fc60000000000 */
[----:B------:R-:W-:Y:S01]  /*00d0*/  IMAD R3, R2, UR5, RZ ;  /* 0x0000000502037c24 */ /* 0x000fe2000f8e02ff */
[----:B------:R-:W-:Y:S01]  /*00e0*/  UIMAD.WIDE UR4, UR4, 0x2, URZ ;  /* 0x00000002040478a5 */ /* 0x000fe2000f8e023f */
[----:B---3--:R-:W-:Y:S02]  /*00f0*/  IMAD R6, R4, R17, RZ ;  /* 0x0000001104067224 */ /* 0x008fe400078e02ff */
[C---:B------:R-:W-:Y:S02]  /*0100*/  IMAD.SHL.U32 R5, R3.reuse, 0x2, RZ ;  /* 0x0000000203057824 */ /* 0x040fe400078e00ff */
[----:B------:R-:W-:-:S03]  /*0110*/  IMAD.HI R4, R3, 0x2, RZ ;  /* 0x0000000203047827 */ /* 0x000fc600078e02ff */
[----:B----4-:R-:W-:Y:S01]  /*0120*/  IADD3 R22, P0, P1, R5, UR6, R22 ;  /* 0x0000000605167c10 */ /* 0x010fe2000f91e016 */
[----:B------:R-:W-:-:S03]  /*0130*/  IMAD R3, R17, 0x2, R6 ;  /* 0x0000000211037824 */ /* 0x000fc600078e0206 */
[----:B------:R-:W-:Y:S01]  /*0140*/  IADD3.X R24, R4, UR5, R23, P0, P1 ;  /* 0x0000000504187c10 */ /* 0x000fe200087e2417 */
[----:B------:R-:W-:Y:S01]  /*0150*/  IMAD R4, R17, 0x2, R3 ;  /* 0x0000000211047824 */ /* 0x000fe200078e0203 */
[CC--:B------:R-:W-:Y:S02]  /*0160*/  LEA R12, P0, R6.reuse, R22.reuse, 0x1 ;  /* 0x00000016060c7211 */ /* 0x0c0fe400078008ff */
[----:B------:R-:W-:Y:S01]  /*0170*/  LEA R8, P1, R3, R22, 0x1 ;  /* 0x0000001603087211 */ /* 0x000fe200078208ff */
[C---:B------:R-:W-:Y:S01]  /*0180*/  IMAD R5, R17.reuse, 0x2, R4 ;  /* 0x0000000211057824 */ /* 0x040fe200078e0204 */
[----:B------:R-:W-:Y:S02]  /*0190*/  LEA.HI.X.SX32 R13, R6, R24, 0x1, P0 ;  /* 0x00000018060d7211 */ /* 0x000fe400000f0eff */
[----:B------:R-:W-:Y:S01]  /*01a0*/  LEA R14, P0, R4, R22, 0x1 ;  /* 0x00000016040e7211 */ /* 0x000fe200078008ff */
[----:B------:R-:W-:Y:S01]  /*01b0*/  IMAD R7, R17, 0x2, R5 ;  /* 0x0000000211077824 */ /* 0x000fe200078e0205 */
[----:B------:R-:W-:-:S02]  /*01c0*/  LEA.HI.X.SX32 R9, R3, R24, 0x1, P1 ;  /* 0x0000001803097211 */ /* 0x000fc400008f0eff */
[----:B------:R0:W2:Y:S01]  /*01d0*/  LDG.E.U16 R3, desc[UR18][R12.64] ;  /* 0x000000120c037981 */ /* 0x0000a2000c1e1500 */
[----:B------:R-:W-:Y:S01]  /*01e0*/  IMAD R11, R17, 0x2, R7 ;  /* 0x00000002110b7824 */ /* 0x000fe200078e0207 */
[----:B------:R-:W-:Y:S02]  /*01f0*/  LEA.HI.X.SX32 R15, R4, R24, 0x1, P0 ;  /* 0x00000018040f7211 */ /* 0x000fe400000f0eff */
[-C--:B------:R-:W-:Y:S01]  /*0200*/  LEA R6, P0, R7, R22.reuse, 0x1 ;  /* 0x0000001607067211 */ /* 0x080fe200078008ff */
[----:B------:R-:W-:Y:S01]  /*0210*/  IMAD R18, R17, 0x2, R11 ;  /* 0x0000000211127824 */ /* 0x000fe200078e020b */
[----:B------:R-:W-:Y:S01]  /*0220*/  LEA R16, P1, R11, R22, 0x1 ;  /* 0x000000160b107211 */ /* 0x000fe200078208ff */
[----:B------:R-:W3:Y:S01]  /*0230*/  LDG.E.U16 R8, desc[UR18][R8.64] ;  /* 0x0000001208087981 */ /* 0x000ee2000c1e1500 */
[-C--:B------:R-:W-:Y:S01]  /*0240*/  LEA.HI.X.SX32 R7, R7, R24.reuse, 0x1, P0 ;  /* 0x0000001807077211 */ /* 0x080fe200000f0eff */
[----:B0-----:R-:W-:Y:S01]  /*0250*/  IMAD R13, R17, 0x2, R18 ;  /* 0x00000002110d7824 */ /* 0x001fe200078e0212 */
[----:B------:R-:W-:Y:S01]  /*0260*/  LEA.HI.X.SX32 R17, R11, R24, 0x1, P1 ;  /* 0x000000180b117211 */ /* 0x000fe200008f0eff */
[----:B------:R-:W4:Y:S01]  /*0270*/  LDG.E.U16 R19, desc[UR18][R14.64] ;  /* 0x000000120e137981 */ /* 0x000f22000c1e1500 */
[----:B------:R-:W-:-:S02]  /*0280*/  LEA R10, P2, R18, R22, 0x1 ;  /* 0x00000016120a7211 */ /* 0x000fc400078408ff */
[-C--:B------:R-:W-:Y:S01]  /*0290*/  LEA R12, P1, R13, R22.reuse, 0x1 ;  /* 0x000000160d0c7211 */ /* 0x080fe200078208ff */
[----:B------:R0:W5:Y:S01]  /*02a0*/  LDG.E.U16 R20, desc[UR18][R6.64] ;  /* 0x0000001206147981 */ /* 0x000162000c1e1500 */
[----:B------:R-:W-:Y:S02]  /*02b0*/  LEA R4, P0, R5, R22, 0x1 ;  /* 0x0000001605047211 */ /* 0x000fe400078008ff */
[-C--:B------:R-:W-:Y:S01]  /*02c0*/  LEA.HI.X.SX32 R11, R18, R24.reuse, 0x1, P2 ;  /* 0x00000018120b7211 */ /* 0x080fe200010f0eff */
[----:B------:R-:W4:Y:S01]  /*02d0*/  LDG.E.U16 R17, desc[UR18][R16.64] ;  /* 0x0000001210117981 */ /* 0x000f22000c1e1500 */
[-C--:B------:R-:W-:Y:S02]  /*02e0*/  LEA.HI.X.SX32 R13, R13, R24.reuse, 0x1, P1 ;  /* 0x000000180d0d7211 */ /* 0x080fe400008f0eff */
[----:B------:R-:W-:Y:S01]  /*02f0*/  LEA.HI.X.SX32 R5, R5, R24, 0x1, P0 ;  /* 0x0000001805057211 */ /* 0x000fe200000f0eff */
[----:B------:R-:W4:Y:S04]  /*0300*/  LDG.E.U16 R10, desc[UR18][R10.64] ;  /* 0x000000120a0a7981 */ /* 0x000f28000c1e1500 */
[----:B------:R1:W4:Y:S04]  /*0310*/  LDG.E.U16 R4, desc[UR18][R4.64] ;  /* 0x0000001204047981 */ /* 0x000328000c1e1500 */
[----:B------:R1:W4:Y:S01]  /*0320*/  LDG.E.U16 R13, desc[UR18][R12.64] ;  /* 0x000000120c0d7981 */ /* 0x000322000c1e1500 */
[----:B------:R-:W1:Y:S08]  /*0330*/  S2UR UR8, SR_CTAID.X ;  /* 0x00000000000879c3 */ /* 0x000e700000002500 */
[----:B------:R-:W1:Y:S01]  /*0340*/  S2UR UR17, SR_CgaCtaId ;  /* 0x00000000001179c3 */ /* 0x000e620000008800 */
[C---:B0-----:R-:W-:Y:S01]  /*0350*/  IMAD.SHL.U32 R7, R0.reuse, 0x20, RZ ;  /* 0x0000002000077824 */ /* 0x041fe200078e00ff */
[----:B------:R-:W-:Y:S01]  /*0360*/  SHF.R.S32.HI R14, RZ, 0x8, R0 ;  /* 0x00000008ff0e7819 */ /* 0x000fe20000011400 */
[----:B------:R-:W-:-:S03]  /*0370*/  IMAD.SHL.U32 R6, R0, 0x2, RZ ;  /* 0x0000000200067824 */ /* 0x000fc600078e00ff */
[----:B------:R-:W-:Y:S01]  /*0380*/  LOP3.LUT R9, R7, 0x1800, RZ, 0xc0, !PT ;  /* 0x0000180007097812 */ /* 0x000fe200078ec0ff */
[----:B-1----:R-:W-:-:S04]  /*0390*/  USHF.L.U32 UR8, UR8, 0x8, URZ ;  /* 0x0000000808087899 */ /* 0x002fc8000800063f */
[----:B------:R-:W-:Y:S01]  /*03a0*/  UIADD3 UR20, UR8, 0x100, URZ ;  /* 0x0000010008147890 */ /* 0x000fe2000fffe03f */
[----:B------:R-:W-:-:S03]  /*03b0*/  SGXT R7, R14, 0x1 ;  /* 0x000000010e07781a */ /* 0x000fc60000000200 */
[----:B------:R-:W-:Y:S01]  /*03c0*/  UISETP.GE.AND UP0, UPT, UR20, 0x1, UPT ;  /* 0x000000011400788c */ /* 0x000fe2000bf06270 */
[----:B------:R-:W-:Y:S01]  /*03d0*/  LOP3.LUT R14, R9, 0x7e, R6, 0xf8, !PT ;  /* 0x0000007e090e7812 */ /* 0x000fe200078ef806 */
[----:B------:R-:W-:Y:S02]  /*03e0*/  UMOV UR4, 0x400 ;  /* 0x0000040000047882 */ /* 0x000fe40000000000 */
[----:B------:R-:W-:Y:S01]  /*03f0*/  ULEA UR17, UR17, UR4, 0x18 ;  /* 0x0000000411117291 */ /* 0x000fe2000f8ec03f */
[----:B------:R-:W-:Y:S02]  /*0400*/  LOP3.LUT R7, R14, 0x90, R7, 0x78, !PT ;  /* 0x000000900e077812 */ /* 0x000fe400078e7807 */
[----:B------:R-:W-:Y:S02]  /*0410*/  PLOP3.LUT P0, PT, PT, PT, UP0, 0x80, 0x0 ;  /* 0x000000000000781c */ /* 0x000fe40003f0f008 */
[C---:B------:R-:W-:Y:S02]  /*0420*/  LOP3.LUT R5, R7.reuse, 0x20, RZ, 0x3c, !PT ;  /* 0x0000002007057812 */ /* 0x040fe400078e3cff */
[----:B------:R-:W-:-:S02]  /*0430*/  LOP3.LUT R9, R7, 0x40, RZ, 0x3c, !PT ;  /* 0x0000004007097812 */ /* 0x000fc400078e3cff */
[----:B------:R-:W-:Y:S01]  /*0440*/  LOP3.LUT R11, R7, 0x60, RZ, 0x3c, !PT ;  /* 0x00000060070b7812 */ /* 0x000fe200078e3cff */
[----:B------:R-:W-:Y:S01]  /*0450*/  IMAD.MOV.U32 R15, RZ, RZ, -0x800000 ;  /* 0xff800000ff0f7424 */ /* 0x000fe200078e00ff */
[----:B------:R-:W-:Y:S01]  /*0460*/  MOV R16, 0x3f800000 ;  /* 0x3f80000000107802 */ /* 0x000fe20000000f00 */
[----:B------:R-:W-:Y:S01]  /*0470*/  IMAD.MOV.U32 R12, RZ, RZ, 0x3f800000 ;  /* 0x3f800000ff0c7424 */ /* 0x000fe200078e00ff */
[----:B------:R-:W-:Y:S01]  /*0480*/  CS2R R32, SRZ ;  /* 0x0000000000207805 */ /* 0x000fe2000001ff00 */
[----:B------:R-:W-:Y:S01]  /*0490*/  IMAD.MOV.U32 R14, RZ, RZ, -0x800000 ;  /* 0xff800000ff0e7424 */ /* 0x000fe200078e00ff */
[----:B------:R-:W-:Y:S02]  /*04a0*/  CS2R R34, SRZ ;  /* 0x0000000000227805 */ /* 0x000fe4000001ff00 */
[----:B------:R-:W-:Y:S02]  /*04b0*/  CS2R R36, SRZ ;  /* 0x0000000000247805 */ /* 0x000fe4000001ff00 */
[----:B------:R-:W-:Y:S01]  /*04c0*/  CS2R R38, SRZ ;  /* 0x0000000000267805 */ /* 0x000fe2000001ff00 */
[----:B--2---:R0:W-:Y:S04]  /*04d0*/  STS.U16 [R7+UR17], R3 ;  /* 0x0000000307007988 */ /* 0x0041e80008000411 */
[----:B-----5:R0:W-:Y:S04]  /*04e0*/  STS.U16 [R7+UR17+0x400], R20 ;  /* 0x0004001407007988 */ /* 0x0201e80008000411 */
[----:B---3--:R0:W-:Y:S04]  /*04f0*/  STS.U16 [R5+UR17+0x100], R8 ;  /* 0x0001000805007988 */ /* 0x0081e80008000411 */
[----:B----4-:R0:W-:Y:S04]  /*0500*/  STS.U16 [R5+UR17+0x500], R17 ;  /* 0x0005001105007988 */ /* 0x0101e80008000411 */
[----:B------:R0:W-:Y:S04]  /*0510*/  STS.U16 [R9+UR17+0x200], R19 ;  /* 0x0002001309007988 */ /* 0x0001e80008000411 */
[----:B------:R0:W-:Y:S04]  /*0520*/  STS.U16 [R9+UR17+0x600], R10 ;  /* 0x0006000a09007988 */ /* 0x0001e80008000411 */
[----:B------:R0:W-:Y:S04]  /*0530*/  STS.U16 [R11+UR17+0x300], R4 ;  /* 0x000300040b007988 */ /* 0x0001e80008000411 */
[----:B------:R0:W-:Y:S01]  /*0540*/  STS.U16 [R11+UR17+0x700], R13 ;  /* 0x0007000d0b007988 */ /* 0x0001e20008000411 */
[----:B------:R-:W-:Y:S05]  /*0550*/  @!P0 BRA `(.L_x_0) ;  /* 0x0000000c00648947 */ /* 0x000fea0003800000 */
[----:B------:R-:W-:Y:S01]  /*0560*/  ULDC.64 UR14, c[0x0][0x260] ;  /* 0x00009800000e7ab9 */ /* 0x000fe20000000a00 */
[----:B0-----:R-:W-:Y:S01]  /*0570*/  LOP3.LUT R3, R0, 0xf, RZ, 0xc0, !PT ;  /* 0x0000000f00037812 */ /* 0x001fe200078ec0ff */
[----:B------:R-:W-:Y:S01]  /*0580*/  ULDC.64 UR12, c[0x0][0x250] ;  /* 0x00009400000c7ab9 */ /* 0x000fe20000000a00 */
[----:B------:R-:W-:Y:S01]  /*0590*/  UIMAD UR14, UR16, UR14, URZ ;  /* 0x0000000e100e72a4 */ /* 0x000fe2000f8e023f */
[----:B------:R-:W-:Y:S01]  /*05a0*/  SHF.R.U32.HI R9, RZ, 0x5, R0 ;  /* 0x00000005ff097819 */ /* 0x000fe20000011600 */
[----:B------:R-:W-:Y:S01]  /*05b0*/  UIMAD UR12, UR16, UR12, URZ ;  /* 0x0000000c100c72a4 */ /* 0x000fe2000f8e023f */
[C---:B------:R-:W-:Y:S01]  /*05c0*/  IMAD R5, R3.reuse, UR15, RZ ;  /* 0x0000000f03057c24 */ /* 0x040fe2000f8e02ff */
[----:B------:R-:W-:Y:S01]  /*05d0*/  ULDC UR4, c[0x0][0x258] ;  /* 0x0000960000047ab9 */ /* 0x000fe20000000800 */
[----:B------:R-:W-:Y:S01]  /*05e0*/  USHF.L.U32 UR5, UR14, 0x1, URZ ;  /* 0x000000010e057899 */ /* 0x000fe2000800063f */
[----:B------:R-:W-:Y:S01]  /*05f0*/  IMAD R4, R3, UR4, RZ ;  /* 0x0000000403047c24 */ /* 0x000fe2000f8e02ff */
[----:B------:R-:W-:Y:S01]  /*0600*/  USHF.L.U32 UR4, UR12, 0x1, URZ ;  /* 0x000000010c047899 */ /* 0x000fe2000800063f */
[C---:B------:R-:W-:Y:S01]  /*0610*/  IMAD.SHL.U32 R7, R5.reuse, 0x2, RZ ;  /* 0x0000000205077824 */ /* 0x040fe200078e00ff */
[----:B------:R-:W-:Y:S01]  /*0620*/  UIMAD.WIDE UR6, UR14, 0x2, URZ ;  /* 0x000000020e0678a5 */ /* 0x000fe2000f8e023f */
[----:B------:R-:W-:Y:S01]  /*0630*/  IMAD.SHL.U32 R3, R4, 0x2, RZ ;  /* 0x0000000204037824 */ /* 0x000fe200078e00ff */
[----:B------:R-:W-:Y:S01]  /*0640*/  ULDC.64 UR22, c[0x0][0x220] ;  /* 0x0000880000167ab9 */ /* 0x000fe20000000a00 */
[----:B------:R-:W-:Y:S01]  /*0650*/  IMAD.U32 R8, RZ, RZ, UR5 ;  /* 0x00000005ff087e24 */ /* 0x000fe2000f8e00ff */
[----:B------:R-:W-:Y:S01]  /*0660*/  ULDC.64 UR10, c[0x0][0x218] ;  /* 0x00008600000a7ab9 */ /* 0x000fe20000000a00 */
[----:B------:R-:W-:Y:S01]  /*0670*/  IMAD.U32 R10, RZ, RZ, UR4 ;  /* 0x00000004ff0a7e24 */ /* 0x000fe2000f8e00ff */
[----:B------:R-:W-:Y:S01]  /*0680*/  UIMAD.WIDE UR4, UR12, 0x2, URZ ;  /* 0x000000020c0478a5 */ /* 0x000fe2000f8e023f */
[----:B------:R-:W-:Y:S01]  /*0690*/  IMAD.HI R5, R5, 0x2, RZ ;  /* 0x0000000205057827 */ /* 0x000fe200078e02ff */
[----:B------:R-:W-:-:S02]  /*06a0*/  IADD3 R8, P2, P3, R7, UR22, R8 ;  /* 0x0000001607087c10 */ /* 0x000fc4000fb5e008 */
[----:B------:R-:W-:Y:S02]  /*06b0*/  CS2R R32, SRZ ;  /* 0x0000000000207805 */ /* 0x000fe4000001ff00 */
[----:B------:R-:W-:Y:S01]  /*06c0*/  IADD3 R10, P0, P1, R3, UR10, R10 ;  /* 0x0000000a030a7c10 */ /* 0x000fe2000f91e00a */
[----:B------:R-:W-:Y:S01]  /*06d0*/  IMAD.U32 R12, RZ, RZ, UR7 ;  /* 0x00000007ff0c7e24 */ /* 0x000fe2000f8e00ff */
[----:B------:R-:W-:Y:S01]  /*06e0*/  SHF.R.U32.HI R3, RZ, 0x4, R0 ;  /* 0x00000004ff037819 */ /* 0x000fe20000011600 */
[----:B------:R-:W-:Y:S01]  /*06f0*/  IMAD.HI R4, R4, 0x2, RZ ;  /* 0x0000000204047827 */ /* 0x000fe200078e02ff */
[----:B------:R-:W-:Y:S01]  /*0700*/  R2UR UR12, R9 ;  /* 0x00000000090c72ca */ /* 0x000fe200000e0000 */
[----:B------:R-:W-:Y:S01]  /*0710*/  ULDC UR4, c[0x0][0x268] ;  /* 0x00009a0000047ab9 */ /* 0x000fe20000000800 */
[----:B------:R-:W-:Y:S01]  /*0720*/  IADD3.X R12, R5, UR23, R12, P2, P3 ;  /* 0x00000017050c7c10 */ /* 0x000fe200097e640c */
[----:B------:R-:W-:Y:S01]  /*0730*/  IMAD.U32 R7, RZ, RZ, UR5 ;  /* 0x00000005ff077e24 */ /* 0x000fe2000f8e00ff */
[--C-:B------:R-:W-:Y:S01]  /*0740*/  SHF.R.U32.HI R5, RZ, 0x2, R0.reuse ;  /* 0x00000002ff057819 */ /* 0x100fe20000011600 */
[----:B------:R-:W-:Y:S01]  /*0750*/  UIADD3 UR5, UR17, 0x2000, URZ ;  /* 0x0000200011057890 */ /* 0x000fe2000fffe03f */
[----:B------:R-:W-:Y:S01]  /*0760*/  SGXT.U32 R3, R3, 0x4 ;  /* 0x000000040303781a */ /* 0x000fe20000000000 */
[----:B------:R-:W-:Y:S01]  /*0770*/  IMAD.MOV.U32 R16, RZ, RZ, 0x3f800000 ;  /* 0x3f800000ff107424 */ /* 0x000fe200078e00ff */
[----:B------:R-:W-:Y:S01]  /*0780*/  IADD3.X R14, R4, UR11, R7, P0, P1 ;  /* 0x0000000b040e7c10 */ /* 0x000fe200087e2407 */
[----:B------:R-:W-:Y:S01]  /*0790*/  USHF.R.U32.HI UR5, URZ, 0x4, UR5 ;  /* 0x000000043f057899 */ /* 0x000fe20008011605 */
[--C-:B------:R-:W-:Y:S01]  /*07a0*/  SHF.R.U32.HI R4, RZ, 0x1, R0.reuse ;  /* 0x00000001ff047819 */ /* 0x100fe20000011600 */
[----:B------:R-:W-:Y:S01]  /*07b0*/  IMAD R9, R3, UR13, RZ ;  /* 0x0000000d03097c24 */ /* 0x000fe2000f8e02ff */
[----:B------:R-:W-:Y:S01]  /*07c0*/  SGXT.U32 R5, R5, 0x3 ;  /* 0x000000030505781a */ /* 0x000fe20000000000 */
[----:B------:R-:W-:Y:S01]  /*07d0*/  IMAD R3, R3, UR4, RZ ;  /* 0x0000000403037c24 */ /* 0x000fe2000f8e02ff */
[----:B------:R-:W-:-:S02]  /*07e0*/  SHF.R.S32.HI R7, RZ, 0x6, R0 ;  /* 0x00000006ff077819 */ /* 0x000fc40000011400 */
[----:B------:R-:W-:Y:S02]  /*07f0*/  CS2R R34, SRZ ;  /* 0x0000000000227805 */ /* 0x000fe4000001ff00 */
[----:B------:R-:W-:Y:S02]  /*0800*/  LOP3.LUT R4, R5, 0xf0, R4, 0xf8, !PT ;  /* 0x000000f005047812 */ /* 0x000fe400078ef804 */
[----:B------:R-:W-:Y:S02]  /*0810*/  CS2R R36, SRZ ;  /* 0x0000000000247805 */ /* 0x000fe4000001ff00 */
[----:B------:R-:W-:Y:S02]  /*0820*/  SGXT R5, R7, 0x1 ;  /* 0x000000010705781a */ /* 0x000fe40000000200 */
[----:B------:R-:W-:Y:S02]  /*0830*/  CS2R R38, SRZ ;  /* 0x0000000000267805 */ /* 0x000fe4000001ff00 */
[----:B------:R-:W-:Y:S01]  /*0840*/  LEA R11, P1, R3, R8, 0x1 ;  /* 0x00000008030b7211 */ /* 0x000fe200078208ff */
[----:B------:R-:W-:Y:S01]  /*0850*/  USGXT.U32 UR10, UR5, 0xe ;  /* 0x0000000e050a789a */ /* 0x000fe20008000000 */
[----:B------:R-:W-:Y:S01]  /*0860*/  LOP3.LUT R5, R5, 0x90, RZ, 0xc0, !PT ;  /* 0x0000009005057812 */ /* 0x000fe200078ec0ff */
[----:B------:R-:W-:Y:S01]  /*0870*/  UMOV UR6, URZ ;  /* 0x0000003f00067c82 */ /* 0x000fe20008000000 */
[----:B------:R-:W-:Y:S01]  /*0880*/  LEA R10, P0, R9, R10, 0x1 ;  /* 0x0000000a090a7211 */ /* 0x000fe200078008ff */
[----:B------:R-:W-:Y:S01]  /*0890*/  UMOV UR7, URZ ;  /* 0x0000003f00077c82 */ /* 0x000fe20008000000 */
[----:B------:R-:W-:Y:S01]  /*08a0*/  LOP3.LUT R4, R4, UR8, RZ, 0xfc, !PT ;  /* 0x0000000804047c12 */ /* 0x000fe2000f8efcff */
[----:B------:R-:W-:Y:S01]  /*08b0*/  UMOV UR4, URZ ;  /* 0x0000003f00047c82 */ /* 0x000fe20008000000 */
[----:B------:R-:W-:Y:S01]  /*08c0*/  LEA.HI.X.SX32 R8, R3, R12, 0x1, P1 ;  /* 0x0000000c03087211 */ /* 0x000fe200008f0eff */
[----:B------:R-:W-:Y:S01]  /*08d0*/  IMAD.MOV.U32 R12, RZ, RZ, 0x3f800000 ;  /* 0x3f800000ff0c7424 */ /* 0x000fe200078e00ff */
[----:B------:R-:W-:Y:S01]  /*08e0*/  LOP3.LUT R7, R5, 0x17e, R6, 0x78, !PT ;  /* 0x0000017e05077812 */ /* 0x000fe200078e7806 */
[----:B------:R-:W-:Y:S01]  /*08f0*/  IMAD.MOV.U32 R5, RZ, RZ, -0x800000 ;  /* 0xff800000ff057424 */ /* 0x000fe200078e00ff */
[----:B------:R-:W-:Y:S01]  /*0900*/  LEA.HI.X.SX32 R9, R9, R14, 0x1, P0 ;  /* 0x0000000e09097211 */ /* 0x000fe200000f0eff */
[----:B------:R-:W-:Y:S01]  /*0910*/  UMOV UR5, URZ ;  /* 0x0000003f00057c82 */ /* 0x000fe20008000000 */
[----:B------:R-:W-:Y:S01]  /*0920*/  LOP3.LUT R6, R6, 0x6, RZ, 0xc0, !PT ;  /* 0x0000000606067812 */ /* 0x000fe200078ec0ff */
[----:B------:R-:W-:Y:S01]  /*0930*/  ULDC UR14, c[0x0][0x238] ;  /* 0x00008e00000e7ab9 */ /* 0x000fe20000000800 */
[----:B------:R-:W-:Y:S01]  /*0940*/  MOV R13, 0xff800000 ;  /* 0xff800000000d7802 */ /* 0x000fe20000000f00 */
[----:B------:R-:W-:Y:S01]  /*0950*/  UMOV UR11, 0xc0000010 ;  /* 0xc0000010000b7882 */ /* 0x000fe20000000000 */
[----:B------:R-:W-:-:S07]  /*0960*/  LOP3.LUT R3, R4, 0x8, RZ, 0xfc, !PT ;  /* 0x0000000804037812 */ /* 0x000fce00078efcff */
.L_x_1:
[----:B------:R-:W-:Y:S02]  /*0970*/  IMAD.U32 R19, RZ, RZ, UR4 ;  /* 0x00000004ff137e24 */ /* 0x000fe4000f8e00ff */
[----:B------:R-:W-:-:S03]  /*0980*/  IMAD.U32 R14, RZ, RZ, UR4 ;  /* 0x00000004ff0e7e24 */ /* 0x000fc6000f8e00ff */
[----:B------:R-:W-:-:S04]  /*0990*/  LEA R18, P0, R19, R10, 0x1 ;  /* 0x0000000a13127211 */ /* 0x000fc800078008ff */
[----:B------:R-:W-:-:S05]  /*09a0*/  LEA.HI.X.SX32 R19, R14, R9, 0x1, P0 ;  /* 0x000000090e137211 */ /* 0x000fca00000f0eff */
[----:B------:R0:W2:Y:S01]  /*09b0*/  LDG.E.U16 R18, desc[UR18][R18.64] ;  /* 0x0000001212127981 */ /* 0x0000a2000c1e1500 */
[----:B------:R-:W-:Y:S02]  /*09c0*/  IMAD.U32 R14, RZ, RZ, UR5 ;  /* 0x00000005ff0e7e24 */ /* 0x000fe4000f8e00ff */
[----:B------:R-:W-:Y:S01]  /*09d0*/  IMAD.U32 R15, RZ, RZ, UR5 ;  /* 0x00000005ff0f7e24 */ /* 0x000fe2000f8e00ff */
[----:B------:R-:W-:Y:S02]  /*09e0*/  BAR.SYNC.DEFER_BLOCKING 0x0 ;  /* 0x0000000000007b1d */ /* 0x000fe40000010000 */
[----:B------:R-:W-:-:S04]  /*09f0*/  LEA R14, P0, R14, R11, 0x1 ;  /* 0x0000000b0e0e7211 */ /* 0x000fc800078008ff */
[----:B------:R-:W-:Y:S01]  /*0a00*/  LEA.HI.X.SX32 R15, R15, R8, 0x1, P0 ;  /* 0x000000080f0f7211 */ /* 0x000fe200000f0eff */
[----:B------:R-:W-:-:S04]  /*0a10*/  USHF.L.U32 UR8, UR12, 0x5, URZ ;  /* 0x000000050c087899 */ /* 0x000fc8000800063f */
[----:B------:R-:W-:-:S04]  /*0a20*/  ULOP3.LUT UR8, UR8, 0x180, URZ, 0xc0, !UPT ;  /* 0x0000018008087892 */ /* 0x000fc8000f8ec03f */
[----:B------:R-:W-:-:S04]  /*0a30*/  ULEA.HI UR8, UR17, UR8, URZ, 0x1c ;  /* 0x0000000811087291 */ /* 0x000fc8000f8fe03f */
[----:B------:R-:W-:Y:S01]  /*0a40*/  ULOP3.LUT UR8, UR8, 0x3fff, URZ, 0xc0, !UPT ;  /* 0x00003fff08087892 */ /* 0x000fe2000f8ec03f */
[----:B------:R-:W-:Y:S01]  /*0a50*/  UMOV UR9, 0x40000040 ;  /* 0x4000004000097882 */ /* 0x000fe20000000000 */
[----:B0-----:R-:W-:-:S04]  /*0a60*/  IADD3 R19, P0, R6, UR6, RZ ;  /* 0x0000000606137c10 */ /* 0x001fc8000ff1e0ff */
[C---:B------:R-:W-:Y:S02]  /*0a70*/  IADD3 R17, P6, R19.reuse, 0x8, RZ ;  /* 0x0000000813117810 */ /* 0x040fe40007fde0ff */
[CC--:B------:R-:W-:Y:S02]  /*0a80*/  ISETP.GT.U32.AND P3, PT, R19.reuse, R3.reuse, PT ;  /* 0x000000031300720c */ /* 0x0c0fe40003f64070 */
[----:B------:R-:W-:Y:S02]  /*0a90*/  ISETP.GE.U32.AND P5, PT, R19, R3, PT ;  /* 0x000000031300720c */ /* 0x000fe40003fa6070 */
[-C--:B------:R-:W-:Y:S02]  /*0aa0*/  ISETP.GT.U32.AND P1, PT, R17, R4.reuse, PT ;  /* 0x000000041100720c */ /* 0x080fe40003f24070 */
[CC--:B------:R-:W-:Y:S02]  /*0ab0*/  ISETP.GT.U32.AND P4, PT, R19.reuse, R4.reuse, PT ;  /* 0x000000041300720c */ /* 0x0c0fe40003f84070 */
[C---:B------:R-:W-:Y:S01]  /*0ac0*/  ISETP.GE.U32.AND P2, PT, R19.reuse, R4, PT ;  /* 0x000000041300720c */ /* 0x040fe20003f46070 */
[----:B--2---:R0:W-:Y:S01]  /*0ad0*/  STS.U16 [R7+UR17+0x2000], R18 ;  /* 0x0020001207007988 */ /* 0x0041e20008000411 */
[----:B------:R1:W-:Y:S06]  /*0ae0*/  MEMBAR.ALL.CTA ;  /* 0x0000000000007992 */ /* 0x0003ec0000008000 */
[----:B-1----:R-:W1:Y:S02]  /*0af0*/  FENCE.VIEW.ASYNC.S ;  /* 0x00000000000073c6 */ /* 0x002e640000000000 */
[----:B-1----:R-:W-:Y:S06]  /*0b00*/  BAR.SYNC.DEFER_BLOCKING 0x0 ;  /* 0x0000000000007b1d */ /* 0x002fec0000010000 */
[----:B------:R1:W2:Y:S01]  /*0b10*/  LDG.E.U16 R14, desc[UR18][R14.64] ;  /* 0x000000120e0e7981 */ /* 0x0002a2000c1e1500 */
[----:B------:R-:W-:Y:S01]  /*0b20*/  WARPGROUP.ARRIVE ;  /* 0x00000000000079c5 */ /* 0x000fe20000000000 */
[----:B0-----:R-:W-:Y:S01]  /*0b30*/  IMAD.X R18, RZ, RZ, UR7, P0 ;  /* 0x00000007ff127e24 */ /* 0x001fe200080e06ff */
[----:B------:R-:W-:Y:S01]  /*0b40*/  IADD3 R17, P0, R19, 0x9, RZ ;  /* 0x0000000913117810 */ /* 0x000fe20007f1e0ff */
[----:B------:R-:W-:-:S02]  /*0b50*/  UIADD3 UR6, UP0, UR6, 0x10, URZ ;  /* 0x0000001006067890 */ /* 0x000fc4000ff1e03f */
[----:B------:R-:W-:Y:S01]  /*0b60*/  ULEA UR5, UR15, UR5, 0x4 ;  /* 0x000000050f057291 */ /* 0x000fe2000f8e203f */
[----:B------:R-:W-:Y:S01]  /*0b70*/  HGMMA.64x16x16.F32 R24, gdesc[UR8].tnspA, RZ, !UPT, gsb0 ;  /* 0x20200000081879f0 */ /* 0x000fe2000c0008ff */
[C---:B------:R-:W-:Y:S01]  /*0b80*/  ISETP.GT.U32.AND.EX P3, PT, R18.reuse, RZ, PT, P3 ;  /* 0x000000ff1200720c */ /* 0x040fe20003f64130 */
[----:B------:R-:W-:Y:S01]  /*0b90*/  IMAD.X R20, RZ, RZ, R18, P0 ;  /* 0x000000ffff147224 */ /* 0x000fe200000e0612 */
[C---:B------:R-:W-:Y:S01]  /*0ba0*/  ISETP.GE.U32.AND.EX P5, PT, R18.reuse, RZ, PT, P5 ;  /* 0x000000ff1200720c */ /* 0x040fe20003fa6150 */
[----:B------:R-:W-:Y:S01]  /*0bb0*/  UIADD3.X UR7, URZ, UR7, URZ, UP0, !UPT ;  /* 0x000000073f077290 */ /* 0x000fe200087fe43f */
[C---:B------:R-:W-:Y:S01]  /*0bc0*/  ISETP.GT.U32.AND.EX P4, PT, R18.reuse, RZ, PT, P4 ;  /* 0x000000ff1200720c */ /* 0x040fe20003f84140 */
[----:B------:R-:W-:Y:S01]  /*0bd0*/  UISETP.GE.U32.AND UP0, UPT, UR6, UR20, UPT ;  /* 0x000000140600728c */ /* 0x000fe2000bf06070 */
[----:B------:R-:W-:Y:S01]  /*0be0*/  ISETP.GT.U32.AND P0, PT, R17, R4, PT ;  /* 0x000000041100720c */ /* 0x000fe20003f04070 */
[----:B------:R-:W-:Y:S01]  /*0bf0*/  ULEA UR4, UR13, UR4, 0x4 ;  /* 0x000000040d047291 */ /* 0x000fe2000f8e203f */
[----:B------:R-:W-:Y:S01]  /*0c00*/  ISETP.GE.U32.AND.EX P2, PT, R18, RZ, PT, P2 ;  /* 0x000000ff1200720c */ /* 0x000fe20003f46120 */
[----:B------:R-:W-:Y:S01]  /*0c10*/  UISETP.GE.U32.AND.EX UP0, UPT, UR7, URZ, UPT, UP0 ;  /* 0x0000003f0700728c */ /* 0x000fe2000bf06100 */
[----:B------:R-:W-:-:S02]  /*0c20*/  IADD3.X R18, RZ, R18, RZ, P6, !PT ;  /* 0x00000012ff127210 */ /* 0x000fc400037fe4ff */
[----:B------:R-:W-:Y:S02]  /*0c30*/  ISETP.GT.U32.AND.EX P0, PT, R20, RZ, PT, P0 ;  /* 0x000000ff1400720c */ /* 0x000fe40003f04100 */
[----:B------:R-:W-:Y:S01]  /*0c40*/  ISETP.GT.U32.AND.EX P1, PT, R18, RZ, PT, P1 ;  /* 0x000000ff1200720c */ /* 0x000fe20003f24110 */
[----:B------:R-:W-:Y:S02]  /*0c50*/  WARPGROUP.DEPBAR.LE gsb0, 0x0 ;  /* 0x00008000000079c5 */ /* 0x000fe40000010000 */
[----:B-1----:R-:W-:Y:S01]  /*0c60*/  FMUL R15, R26, UR14 ;  /* 0x0000000e1a0f7c20 */ /* 0x002fe20008400000 */
[----:B------:R-:W-:Y:S01]  /*0c70*/  FMUL R21, R27, UR14 ;  /* 0x0000000e1b157c20 */ /* 0x000fe20008400000 */
[----:B------:R-:W-:Y:S01]  /*0c80*/  FMUL R19, R30, UR14 ;  /* 0x0000000e1e137c20 */ /* 0x000fe20008400000 */
[----:B------:R-:W-:Y:S01]  /*0c90*/  FMUL R23, R24, UR14 ;  /* 0x0000000e18177c20 */ /* 0x000fe20008400000 */
[----:B------:R-:W-:Y:S01]  /*0ca0*/  FMUL R24, R28, UR14 ;  /* 0x0000000e1c187c20 */ /* 0x000fe20008400000 */
[----:B------:R-:W-:Y:S01]  /*0cb0*/  FSEL R15, R15, -INF , !P3 ;  /* 0xff8000000f0f7808 */ /* 0x000fe20005800000 */
[----:B------:R-:W-:Y:S01]  /*0cc0*/  BAR.SYNC.DEFER_BLOCKING 0x0 ;  /* 0x0000000000007b1d */ /* 0x000fe20000010000 */
[----:B------:R-:W-:Y:S01]  /*0cd0*/  ISETP.GT.U32.AND P3, PT, R17, R3, PT ;  /* 0x000000031100720c */ /* 0x000fe20003f64070 */
[----:B------:R-:W-:Y:S01]  /*0ce0*/  FMUL R17, R31, UR14 ;  /* 0x0000000e1f117c20 */ /* 0x000fe20008400000 */
[----:B------:R-:W-:-:S02]  /*0cf0*/  FSEL R21, R21, -INF , !P5 ;  /* 0xff80000015157808 */ /* 0x000fc40006800000 */
[----:B------:R-:W-:Y:S01]  /*0d00*/  ISETP.GT.U32.AND.EX P3, PT, R20, RZ, PT, P3 ;  /* 0x000000ff1400720c */ /* 0x000fe20003f64130 */
[----:B------:R-:W-:Y:S01]  /*0d10*/  FMUL R20, R29, UR14 ;  /* 0x0000000e1d147c20 */ /* 0x000fe20008400000 */
[----:B------:R-:W-:Y:S02]  /*0d20*/  FSEL R19, R19, -INF , !P4 ;  /* 0xff80000013137808 */ /* 0x000fe40006000000 */
[----:B------:R-:W-:Y:S02]  /*0d30*/  FMNMX R22, R15, R21, !PT ;  /* 0x000000150f167209 */ /* 0x000fe40007800000 */
[----:B------:R-:W-:Y:S02]  /*0d40*/  FSEL R17, R17, -INF , !P3 ;  /* 0xff80000011117808 */ /* 0x000fe40005800000 */
[----:B------:R-:W-:Y:S02]  /*0d50*/  FMNMX R22, R19, R22, !PT ;  /* 0x0000001613167209 */ /* 0x000fe40007800000 */
[----:B------:R-:W-:-:S02]  /*0d60*/  FSEL R23, R23, -INF , !P4 ;  /* 0xff80000017177808 */ /* 0x000fc40006000000 */
[----:B------:R-:W-:Y:S01]  /*0d70*/  FMNMX R27, R17, R22, !PT ;  /* 0x00000016111b7209 */ /* 0x000fe20007800000 */
[----:B------:R-:W-:Y:S01]  /*0d80*/  FMUL R22, R25, UR14 ;  /* 0x0000000e19167c20 */ /* 0x000fe20008400000 */
[----:B------:R-:W-:Y:S02]  /*0d90*/  FSEL R24, R24, -INF , !P1 ;  /* 0xff80000018187808 */ /* 0x000fe40004800000 */
[----:B------:R-:W-:Y:S01]  /*0da0*/  FSEL R20, R20, -INF , !P0 ;  /* 0xff80000014147808 */ /* 0x000fe20004000000 */
[----:B------:R-:W0:Y:S01]  /*0db0*/  SHFL.BFLY PT, R18, R27, 0x2, 0x1f ;  /* 0x0c401f001b127f89 */ /* 0x000e2200000e0000 */
[----:B------:R-:W-:Y:S02]  /*0dc0*/  FSEL R22, R22, -INF , !P2 ;  /* 0xff80000016167808 */ /* 0x000fe40005000000 */
[----:B------:R-:W-:Y:S02]  /*0dd0*/  PLOP3.LUT P0, PT, PT, PT, UP0, 0x80, 0x0 ;  /* 0x000000000000781c */ /* 0x000fe40003f0f008 */
[----:B------:R-:W-:-:S04]  /*0de0*/  FMNMX R25, R23, R22, !PT ;  /* 0x0000001617197209 */ /* 0x000fc80007800000 */
[----:B------:R-:W-:-:S04]  /*0df0*/  FMNMX R25, R24, R25, !PT ;  /* 0x0000001918197209 */ /* 0x000fc80007800000 */
[----:B------:R-:W-:-:S05]  /*0e00*/  FMNMX R28, R20, R25, !PT ;  /* 0x00000019141c7209 */ /* 0x000fca0007800000 */
[----:B------:R-:W1:Y:S01]  /*0e10*/  SHFL.BFLY PT, R25, R28, 0x2, 0x1f ;  /* 0x0c401f001c197f89 */ /* 0x000e6200000e0000 */
[----:B0-----:R-:W-:-:S05]  /*0e20*/  FMNMX R29, R27, R18, !PT ;  /* 0x000000121b1d7209 */ /* 0x001fca0007800000 */
[----:B------:R-:W0:Y:S01]  /*0e30*/  SHFL.BFLY PT, R18, R29, 0x1, 0x1f ;  /* 0x0c201f001d127f89 */ /* 0x000e2200000e0000 */
[----:B-1----:R-:W-:-:S05]  /*0e40*/  FMNMX R26, R28, R25, !PT ;  /* 0x000000191c1a7209 */ /* 0x002fca0007800000 */
[----:B------:R-:W1:Y:S01]  /*0e50*/  SHFL.BFLY PT, R27, R26, 0x1, 0x1f ;  /* 0x0c201f001a1b7f89 */ /* 0x000e6200000e0000 */
[----:B0-----:R-:W-:-:S04]  /*0e60*/  FMNMX R18, R29, R18, !PT ;  /* 0x000000121d127209 */ /* 0x001fc80007800000 */
[----:B------:R-:W-:-:S05]  /*0e70*/  FMNMX R18, R18, R5, !PT ;  /* 0x0000000512127209 */ /* 0x000fca0007800000 */
[--C-:B------:R-:W-:Y:S01]  /*0e80*/  FADD R15, R15, -R18.reuse ;  /* 0x800000120f0f7221 */ /* 0x100fe20000000000 */
[--C-:B------:R-:W-:Y:S01]  /*0e90*/  FADD R21, R21, -R18.reuse ;  /* 0x8000001215157221 */ /* 0x100fe20000000000 */
[--C-:B------:R-:W-:Y:S01]  /*0ea0*/  FADD R19, R19, -R18.reuse ;  /* 0x8000001213137221 */ /* 0x100fe20000000000 */
[----:B------:R-:W-:Y:S01]  /*0eb0*/  FADD R17, R17, -R18 ;  /* 0x8000001211117221 */ /* 0x000fe20000000000 */
[----:B------:R-:W-:Y:S01]  /*0ec0*/  FMUL R25, R15, 1.4426950216293334961 ;  /* 0x3fb8aa3b0f197820 */ /* 0x000fe20000400000 */
[----:B------:R-:W-:Y:S01]  /*0ed0*/  FMUL R21, R21, 1.4426950216293334961 ;  /* 0x3fb8aa3b15157820 */ /* 0x000fe20000400000 */
[----:B-1----:R-:W-:Y:S01]  /*0ee0*/  FMNMX R30, R26, R27, !PT ;  /* 0x0000001b1a1e7209 */ /* 0x002fe20007800000 */
[----:B------:R-:W-:-:S03]  /*0ef0*/  FMUL R27, R19, 1.4426950216293334961 ;  /* 0x3fb8aa3b131b7820 */ /* 0x000fc60000400000 */
[----:B------:R-:W-:Y:S01]  /*0f00*/  MUFU.EX2 R25, R25 ;  /* 0x0000001900197308 */ /* 0x000fe20000000800 */
[----:B------:R-:W-:Y:S01]  /*0f10*/  FMUL R26, R17, 1.4426950216293334961 ;  /* 0x3fb8aa3b111a7820 */ /* 0x000fe20000400000 */
[----:B------:R-:W-:-:S05]  /*0f20*/  FMNMX R15, R30, R13, !PT ;  /* 0x0000000d1e0f7209 */ /* 0x000fca0007800000 */
[--C-:B------:R-:W-:Y:S01]  /*0f30*/  FADD R23, R23, -R15.reuse ;  /* 0x8000000f17177221 */ /* 0x100fe20000000000 */
[----:B------:R0:W1:Y:S01]  /*0f40*/  MUFU.EX2 R28, R21 ;  /* 0x00000015001c7308 */ /* 0x0000620000000800 */
[--C-:B------:R-:W-:Y:S01]  /*0f50*/  FADD R22, R22, -R15.reuse ;  /* 0x8000000f16167221 */ /* 0x100fe20000000000 */
[--C-:B------:R-:W-:Y:S01]  /*0f60*/  FADD R19, R24, -R15.reuse ;  /* 0x8000000f18137221 */ /* 0x100fe20000000000 */
[----:B------:R-:W-:Y:S01]  /*0f70*/  FMUL R17, R23, 1.4426950216293334961 ;  /* 0x3fb8aa3b17117820 */ /* 0x000fe20000400000 */
[----:B------:R-:W-:Y:S02]  /*0f80*/  FADD R20, R20, -R15 ;  /* 0x8000000f14147221 */ /* 0x000fe40000000000 */
[----:B------:R-:W-:Y:S02]  /*0f90*/  FMUL R19, R19, 1.4426950216293334961 ;  /* 0x3fb8aa3b13137820 */ /* 0x000fe40000400000 */
[----:B------:R-:W3:Y:S01]  /*0fa0*/  MUFU.EX2 R27, R27 ;  /* 0x0000001b001b7308 */ /* 0x000ee20000000800 */
[----:B0-----:R-:W-:Y:S01]  /*0fb0*/  FMUL R21, R22, 1.4426950216293334961 ;  /* 0x3fb8aa3b16157820 */ /* 0x001fe20000400000 */
[----:B------:R-:W-:-:S06]  /*0fc0*/  FMUL R22, R20, 1.4426950216293334961 ;  /* 0x3fb8aa3b14167820 */ /* 0x000fcc0000400000 */
[----:B------:R-:W0:Y:S01]  /*0fd0*/  MUFU.EX2 R26, R26 ;  /* 0x0000001a001a7308 */ /* 0x000e220000000800 */
[----:B-1----:R-:W-:Y:S01]  /*0fe0*/  FADD R30, R25, R28 ;  /* 0x0000001c191e7221 */ /* 0x002fe20000000000 */
[----:B------:R-:W-:-:S06]  /*0ff0*/  F2FP.F16.F32.PACK_AB R25, R28, R25 ;  /* 0x000000191c19723e */ /* 0x000fcc00000000ff */
[----:B------:R-:W-:Y:S01]  /*1000*/  MUFU.EX2 R17, R17 ;  /* 0x0000001100117308 */ /* 0x000fe20000000800 */
[----:B---3--:R-:W-:-:S07]  /*1010*/  FADD R23, R27, R30 ;  /* 0x0000001e1b177221 */ /* 0x008fce0000000000 */
[----:B------:R1:W3:Y:S01]  /*1020*/  MUFU.EX2 R24, R21 ;  /* 0x0000001500187308 */ /* 0x0002e20000000800 */
[C---:B0-----:R-:W-:Y:S01]  /*1030*/  FADD R20, R26.reuse, R23 ;  /* 0x000000171a147221 */ /* 0x041fe20000000000 */
[----:B------:R-:W-:-:S06]  /*1040*/  F2FP.F16.F32.PACK_AB R27, R26, R27 ;  /* 0x0000001b1a1b723e */ /* 0x000fcc00000000ff */
[----:B------:R-:W0:Y:S01]  /*1050*/  MUFU.EX2 R19, R19 ;  /* 0x0000001300137308 */ /* 0x000e220000000800 */
[----:B-1----:R-:W-:Y:S02]  /*1060*/  FADD R21, -R18, R5 ;  /* 0x0000000512157221 */ /* 0x002fe40000000100 */
[----:B------:R-:W1:Y:S02]  /*1070*/  SHFL.BFLY PT, R5, R20, 0x2, 0x1f ;  /* 0x0c401f0014057f89 */ /* 0x000e6400000e0000 */
[----:B------:R-:W-:-:S03]  /*1080*/  FMUL R23, R21, 1.4426950216293334961 ;  /* 0x3fb8aa3b15177820 */ /* 0x000fc60000400000 */
[----:B------:R-:W4:Y:S01]  /*1090*/  MUFU.EX2 R22, R22 ;  /* 0x0000001600167308 */ /* 0x000f220000000800 */
[----:B---3--:R-:W-:Y:S01]  /*10a0*/  FADD R26, R17, R24 ;  /* 0x00000018111a7221 */ /* 0x008fe20000000000 */
[----:B------:R-:W-:-:S03]  /*10b0*/  F2FP.F16.F32.PACK_AB R24, R24, R17 ;  /* 0x000000111818723e */ /* 0x000fc600000000ff */
[----:B0-----:R-:W-:Y:S01]  /*10c0*/  FADD R29, R19, R26 ;  /* 0x0000001a131d7221 */ /* 0x001fe20000000000 */
[----:B----4-:R-:W-:Y:S01]  /*10d0*/  F2FP.F16.F32.PACK_AB R26, R22, R19 ;  /* 0x00000013161a723e */ /* 0x010fe200000000ff */
[----:B-1----:R-:W-:-:S05]  /*10e0*/  FADD R5, R20, R5 ;  /* 0x0000000514057221 */ /* 0x002fca0000000000 */
[----:B------:R-:W0:Y:S02]  /*10f0*/  SHFL.BFLY PT, R20, R5, 0x1, 0x1f ;  /* 0x0c201f0005147f89 */ /* 0x000e2400000e0000 */
[----:B0-----:R-:W-:Y:S01]  /*1100*/  FADD R20, R5, R20 ;  /* 0x0000001405147221 */ /* 0x001fe20000000000 */
[----:B------:R-:W-:Y:S01]  /*1110*/  IMAD.MOV.U32 R5, RZ, RZ, R18 ;  /* 0x000000ffff057224 */ /* 0x000fe200078e0012 */
[----:B--2---:R0:W-:Y:S01]  /*1120*/  STS.U16 [R7+UR17+0x2000], R14 ;  /* 0x0020000e07007988 */ /* 0x0041e20008000411 */
[----:B------:R1:W-:Y:S06]  /*1130*/  MEMBAR.ALL.CTA ;  /* 0x0000000000007992 */ /* 0x0003ec0000008000 */
[----:B-1----:R-:W1:Y:S01]  /*1140*/  FENCE.VIEW.ASYNC.S ;  /* 0x00000000000073c6 */ /* 0x002e620000000000 */
[----:B0-----:R-:W-:-:S02]  /*1150*/  FADD R14, -R15, R13 ;  /* 0x0000000d0f0e7221 */ /* 0x001fc40000000100 */
[----:B------:R-:W0:Y:S02]  /*1160*/  MUFU.EX2 R13, R23 ;  /* 0x00000017000d7308 */ /* 0x000e240000000800 */
[----:B------:R-:W-:Y:S01]  /*1170*/  FMUL R21, R14, 1.4426950216293334961 ;  /* 0x3fb8aa3b0e157820 */ /* 0x000fe20000400000 */
[----:B------:R-:W-:-:S05]  /*1180*/  FADD R14, R22, R29 ;  /* 0x0000001d160e7221 */ /* 0x000fca0000000000 */
[----:B------:R-:W2:Y:S01]  /*1190*/  MUFU.EX2 R21, R21 ;  /* 0x0000001500157308 */ /* 0x000ea20000000800 */
[----:B-1----:R-:W1:Y:S01]  /*11a0*/  SHFL.BFLY PT, R29, R14, 0x2, 0x1f ;  /* 0x0c401f000e1d7f89 */ /* 0x002e6200000e0000 */
[-C--:B0-----:R-:W-:Y:S01]  /*11b0*/  FMUL R34, R34, R13.reuse ;  /* 0x0000000d22227220 */ /* 0x081fe20000400000 */
[-C--:B------:R-:W-:Y:S01]  /*11c0*/  FMUL R35, R35, R13.reuse ;  /* 0x0000000d23237220 */ /* 0x080fe20000400000 */
[-C--:B------:R-:W-:Y:S01]  /*11d0*/  FMUL R38, R38, R13.reuse ;  /* 0x0000000d26267220 */ /* 0x080fe20000400000 */
[----:B------:R-:W-:Y:S01]  /*11e0*/  FMUL R39, R39, R13 ;  /* 0x0000000d27277220 */ /* 0x000fe20000400000 */
[----:B------:R-:W-:Y:S01]  /*11f0*/  FFMA R12, R13, R12, R20 ;  /* 0x0000000c0d0c7223 */ /* 0x000fe20000000014 */
[----:B------:R-:W-:Y:S02]  /*1200*/  IMAD.MOV.U32 R13, RZ, RZ, R15 ;  /* 0x000000ffff0d7224 */ /* 0x000fe400078e000f */
[-C--:B--2---:R-:W-:Y:S01]  /*1210*/  FMUL R32, R32, R21.reuse ;  /* 0x0000001520207220 */ /* 0x084fe20000400000 */
[-C--:B------:R-:W-:Y:S01]  /*1220*/  FMUL R33, R33, R21.reuse ;  /* 0x0000001521217220 */ /* 0x080fe20000400000 */
[-C--:B------:R-:W-:Y:S01]  /*1230*/  FMUL R36, R36, R21.reuse ;  /* 0x0000001524247220 */ /* 0x080fe20000400000 */
[----:B------:R-:W-:Y:S01]  /*1240*/  FMUL R37, R37, R21 ;  /* 0x0000001525257220 */ /* 0x000fe20000400000 */
[----:B------:R-:W-:Y:S01]  /*1250*/  BAR.SYNC.DEFER_BLOCKING 0x0 ;  /* 0x0000000000007b1d */ /* 0x000fe20000010000 */
[----:B-1----:R-:W-:-:S05]  /*1260*/  FADD R29, R14, R29 ;  /* 0x0000001d0e1d7221 */ /* 0x002fca0000000000 */
[----:B------:R-:W0:Y:S01]  /*1270*/  SHFL.BFLY PT, R14, R29, 0x1, 0x1f ;  /* 0x0c201f001d0e7f89 */ /* 0x000e2200000e0000 */
[----:B------:R-:W-:-:S06]  /*1280*/  WARPGROUP.ARRIVE ;  /* 0x00000000000079c5 */ /* 0x000fcc0000000000 */
[----:B------:R-:W-:Y:S01]  /*1290*/  HGMMA.64x16x16.F32 R32, R24, gdesc[UR8], R32, gsb0 ;  /* 0x0020000818207df0 */ /* 0x000fe20008000820 */
[----:B0-----:R-:W-:-:S04]  /*12a0*/  FADD R14, R29, R14 ;  /* 0x0000000e1d0e7221 */ /* 0x001fc80000000000 */
[----:B------:R-:W-:Y:S01]  /*12b0*/  FFMA R16, R21, R16, R14 ;  /* 0x0000001015107223 */ /* 0x000fe2000000000e */
[----:B------:R-:W-:Y:S01]  /*12c0*/  IMAD.MOV.U32 R14, RZ, RZ, R18 ;  /* 0x000000ffff0e7224 */ /* 0x000fe200078e0012 */
[----:B------:R-:W-:Y:S02]  /*12d0*/  WARPGROUP.DEPBAR.LE gsb0, 0x0 ;  /* 0x00008000000079c5 */ /* 0x000fe40000010000 */
[----:B------:R-:W-:Y:S05]  /*12e0*/  @!P0 BRA `(.L_x_1) ;  /* 0xfffffff400a08947 */ /* 0x000fea000383ffff */
.L_x_0:
[----:B0-----:R-:W-:Y:S01]  /*12f0*/  FMUL R3, R38, 0.25 ;  /* 0x3e80000026037820 */ /* 0x001fe20000400000 */
[----:B------:R-:W-:Y:S01]  /*1300*/  FSETP.GT.AND P0, PT, |R12|, 8.50705917302346158658e+37, PT ;  /* 0x7e8000000c00780b */ /* 0x000fe20003f04200 */
[----:B------:R-:W-:Y:S01]  /*1310*/  FMUL R6, R35, 0.25 ;  /* 0x3e80000023067820 */ /* 0x000fe20000400000 */
[----:B------:R-:W-:Y:S01]  /*1320*/  FMUL R4, R39, 0.25 ;  /* 0x3e80000027047820 */ /* 0x000fe20000400000 */
[----:B------:R-:W-:Y:S01]  /*1330*/  LOP3.LUT R8, R0, 0x7, RZ, 0xc0, !PT ;  /* 0x0000000700087812 */ /* 0x000fe200078ec0ff */
[----:B------:R-:W-:Y:S01]  /*1340*/  FMUL R11, R16, 8388608 ;  /* 0x4b000000100b7820 */ /* 0x000fe20000400000 */
[----:B------:R-:W-:Y:S01]  /*1350*/  FSEL R38, R3, R38, P0 ;  /* 0x0000002603267208 */ /* 0x000fe20000000000 */
[----:B------:R-:W-:Y:S01]  /*1360*/  FMUL R3, R34, 0.25 ;  /* 0x3e80000022037820 */ /* 0x000fe20000400000 */
[----:B------:R-:W-:Y:S01]  /*1370*/  FSEL R35, R6, R35, P0 ;  /* 0x0000002306237208 */ /* 0x000fe20000000000 */
[----:B------:R-:W-:Y:S01]  /*1380*/  FMUL R7, R32, 0.25 ;  /* 0x3e80000020077820 */ /* 0x000fe20000400000 */
[----:B------:R-:W-:Y:S01]  /*1390*/  LEA R6, R8, UR17, 0x4 ;  /* 0x0000001108067c11 */ /* 0x000fe2000f8e20ff */
[----:B------:R-:W-:Y:S01]  /*13a0*/  IMAD.MOV.U32 R17, RZ, RZ, 0x3dc6b27f ;  /* 0x3dc6b27fff117424 */ /* 0x000fe200078e00ff */
[----:B------:R-:W-:Y:S01]  /*13b0*/  FSEL R39, R4, R39, P0 ;  /* 0x0000002704277208 */ /* 0x000fe20000000000 */
[----:B------:R-:W-:Y:S01]  /*13c0*/  FMUL R4, R37, 0.25 ;  /* 0x3e80000025047820 */ /* 0x000fe20000400000 */
[----:B------:R-:W-:Y:S01]  /*13d0*/  FSETP.GT.AND P1, PT, |R16|, 8.50705917302346158658e+37, PT ;  /* 0x7e8000001000780b */ /* 0x000fe20003f24200 */
[----:B------:R-:W-:Y:S01]  /*13e0*/  IMAD R8, R8, -0x8, R6 ;  /* 0xfffffff808087824 */ /* 0x000fe200078e0206 */
[----:B------:R-:W-:Y:S01]  /*13f0*/  FSEL R34, R3, R34, P0 ;  /* 0x0000002203227208 */ /* 0x000fe20000000000 */
[----:B------:R-:W-:Y:S01]  /*1400*/  FMUL R5, R36, 0.25 ;  /* 0x3e80000024057820 */ /* 0x000fe20000400000 */
[----:B------:R-:W-:Y:S01]  /*1410*/  LOP3.LUT R3, R0, 0xf0, RZ, 0xc0, !PT ;  /* 0x000000f000037812 */ /* 0x000fe200078ec0ff */
[----:B------:R-:W-:Y:S01]  /*1420*/  BAR.SYNC.DEFER_BLOCKING 0x0 ;  /* 0x0000000000007b1d */ /* 0x000fe20000010000 */
[----:B------:R-:W-:Y:S01]  /*1430*/  FSEL R37, R4, R37, P1 ;  /* 0x0000002504257208 */ /* 0x000fe20000800000 */
[----:B------:R-:W-:Y:S01]  /*1440*/  FMUL R4, R33, 0.25 ;  /* 0x3e80000021047820 */ /* 0x000fe20000400000 */
[----:B------:R-:W-:Y:S01]  /*1450*/  FSETP.GEU.AND P3, PT, R12, 1.175494350822287508e-38, PT ;  /* 0x008000000c00780b */ /* 0x000fe20003f6e000 */
[----:B------:R-:W-:-:S02]  /*1460*/  IMAD R20, R3, 0x4, R8 ;  /* 0x0000000403147824 */ /* 0x000fc400078e0208 */
[----:B------:R-:W-:Y:S01]  /*1470*/  FMUL R3, R12, 8388608 ;  /* 0x4b0000000c037820 */ /* 0x000fe20000400000 */
[----:B------:R-:W-:Y:S01]  /*1480*/  FSETP.GEU.AND P2, PT, R16, 1.175494350822287508e-38, PT ;  /* 0x008000001000780b */ /* 0x000fe20003f4e000 */
[----:B------:R-:W-:Y:S01]  /*1490*/  ULDC.64 UR4, c[0x0][0x270] ;  /* 0x00009c0000047ab9 */ /* 0x000fe20000000a00 */
[----:B------:R-:W-:Y:S01]  /*14a0*/  FSEL R33, R4, R33, P1 ;  /* 0x0000002104217208 */ /* 0x000fe20000800000 */
[----:B------:R-:W-:Y:S01]  /*14b0*/  IMAD.SHL.U32 R4, R0, 0x8, RZ ;  /* 0x0000000800047824 */ /* 0x000fe200078e00ff */
[----:B------:R-:W-:Y:S01]  /*14c0*/  FSEL R10, R3, R12, !P3 ;  /* 0x0000000c030a7208 */ /* 0x000fe20005800000 */
[----:B------:R-:W-:Y:S01]  /*14d0*/  UIMAD UR4, UR16, UR4, URZ ;  /* 0x00000004100472a4 */ /* 0x000fe2000f8e023f */
[----:B------:R-:W-:Y:S02]  /*14e0*/  FSEL R11, R11, R16, !P2 ;  /* 0x000000100b0b7208 */ /* 0x000fe40005000000 */
[----:B------:R-:W-:Y:S01]  /*14f0*/  LOP3.LUT R13, R4, 0xf80, RZ, 0xc0, !PT ;  /* 0x00000f80040d7812 */ /* 0x000fe200078ec0ff */
[----:B------:R-:W-:Y:S01]  /*1500*/  VIADD R4, R10, 0xc0cafb0d ;  /* 0xc0cafb0d0a047836 */ /* 0x000fe20000000000 */
[----:B------:R-:W-:Y:S01]  /*1510*/  FSEL R32, R7, R32, P1 ;  /* 0x0000002007207208 */ /* 0x000fe20000800000 */
[----:B------:R-:W-:Y:S01]  /*1520*/  VIADD R3, R11, 0xc0cafb0d ;  /* 0xc0cafb0d0b037836 */ /* 0x000fe20000000000 */
[----:B------:R-:W-:Y:S01]  /*1530*/  LOP3.LUT R9, R0, 0x8, RZ, 0xc0, !PT ;  /* 0x0000000800097812 */ /* 0x000fe200078ec0ff */
[----:B------:R-:W-:Y:S01]  /*1540*/  USHF.L.U32 UR6, UR4, 0x1, URZ ;  /* 0x0000000104067899 */ /* 0x000fe2000800063f */
[C---:B------:R-:W-:Y:S01]  /*1550*/  FSETP.GEU.AND P5, PT, |R16|.reuse, 1.175494350822287508e-38, PT ;  /* 0x008000001000780b */ /* 0x040fe20003fae200 */
[----:B------:R-:W-:Y:S01]  /*1560*/  @P1 FMUL R16, R16, 0.25 ;  /* 0x3e80000010101820 */ /* 0x000fe20000400000 */
[----:B------:R-:W-:Y:S01]  /*1570*/  LOP3.LUT R7, R4, 0xff800000, RZ, 0xc0, !PT ;  /* 0xff80000004077812 */ /* 0x000fe200078ec0ff */
[----:B------:R-:W-:Y:S01]  /*1580*/  IMAD R18, R9, 0x200, R6 ;  /* 0x0000020009127824 */ /* 0x000fe200078e0206 */
[----:B------:R-:W-:-:S02]  /*1590*/  FSEL R27, RZ, -23, P3 ;  /* 0xc1b80000ff1b7808 */ /* 0x000fc40001800000 */
[----:B------:R-:W-:Y:S02]  /*15a0*/  I2FP.F32.S32 R8, R7 ;  /* 0x0000000700087245 */ /* 0x000fe40000201400 */
[C---:B------:R-:W-:Y:S01]  /*15b0*/  FSETP.GEU.AND P4, PT, |R12|.reuse, 1.175494350822287508e-38, PT ;  /* 0x008000000c00780b */ /* 0x040fe20003f8e200 */
[----:B------:R-:W-:Y:S01]  /*15c0*/  @P0 FMUL R12, R12, 0.25 ;  /* 0x3e8000000c0c0820 */ /* 0x000fe20000400000 */
[----:B------:R-:W-:Y:S01]  /*15d0*/  LOP3.LUT R6, R3, 0xff800000, RZ, 0xc0, !PT ;  /* 0xff80000003067812 */ /* 0x000fe200078ec0ff */
[----:B------:R-:W-:Y:S01]  /*15e0*/  FFMA.FTZ R27, R8, 1.1920928955078125e-07, R27 ;  /* 0x34000000081b7823 */ /* 0x000fe2000001001b */
[----:B------:R-:W-:Y:S01]  /*15f0*/  FSEL R36, R5, R36, P1 ;  /* 0x0000002405247208 */ /* 0x000fe20000800000 */
[----:B------:R-:W-:Y:S01]  /*1600*/  @!P5 FMUL R16, R16, 16777216 ;  /* 0x4b8000001010d820 */ /* 0x000fe20000400000 */
[----:B------:R-:W-:Y:S01]  /*1610*/  I2FP.F32.S32 R5, R6 ;  /* 0x0000000600057245 */ /* 0x000fe20000201400 */
[----:B------:R-:W-:Y:S01]  /*1620*/  IMAD.IADD R8, R11, 0x1, -R6 ;  /* 0x000000010b087824 */ /* 0x000fe200078e0a06 */
[----:B------:R-:W-:Y:S01]  /*1630*/  FSEL R26, RZ, -23, P2 ;  /* 0xc1b80000ff1a7808 */ /* 0x000fe20001000000 */
[----:B------:R0:W1:Y:S01]  /*1640*/  MUFU.RCP R4, R16 ;  /* 0x0000001000047308 */ /* 0x0000620000001000 */
[----:B------:R-:W-:Y:S01]  /*1650*/  @!P5 FMUL R37, R37, 16777216 ;  /* 0x4b8000002525d820 */ /* 0x000fe20000400000 */
[----:B------:R-:W-:Y:S01]  /*1660*/  FADD R8, R8, -1 ;  /* 0xbf80000008087421 */ /* 0x000fe20000000000 */
[----:B------:R-:W-:Y:S01]  /*1670*/  @!P5 FMUL R36, R36, 16777216 ;  /* 0x4b8000002424d820 */ /* 0x000fe20000400000 */
[----:B------:R-:W-:Y:S01]  /*1680*/  @!P4 FMUL R12, R12, 16777216 ;  /* 0x4b8000000c0cc820 */ /* 0x000fe20000400000 */
[----:B------:R-:W-:Y:S01]  /*1690*/  @!P5 FMUL R33, R33, 16777216 ;  /* 0x4b8000002121d820 */ /* 0x000fe20000400000 */
[----:B------:R-:W-:Y:S01]  /*16a0*/  @!P5 FMUL R32, R32, 16777216 ;  /* 0x4b8000002020d820 */ /* 0x000fe20000400000 */
[----:B------:R-:W-:Y:S01]  /*16b0*/  @!P4 FMUL R39, R39, 16777216 ;  /* 0x4b8000002727c820 */ /* 0x000fe20000400000 */
[----:B------:R-:W2:Y:S01]  /*16c0*/  MUFU.RCP R6, R12 ;  /* 0x0000000c00067308 */ /* 0x000ea20000001000 */
[----:B0-----:R-:W-:-:S02]  /*16d0*/  IMAD.IADD R16, R10, 0x1, -R7 ;  /* 0x000000010a107824 */ /* 0x001fc400078e0a07 */
[----:B------:R-:W-:Y:S01]  /*16e0*/  FFMA.FTZ R7, R8, R17, -0.16845393180847167969 ;  /* 0xbe2c7f3008077423 */ /* 0x000fe20000010011 */
[----:B------:R-:W-:Y:S01]  /*16f0*/  @!P4 FMUL R38, R38, 16777216 ;  /* 0x4b8000002626c820 */ /* 0x000fe20000400000 */
[----:B------:R-:W-:Y:S01]  /*1700*/  @!P4 FMUL R35, R35, 16777216 ;  /* 0x4b8000002323c820 */ /* 0x000fe20000400000 */
[----:B------:R-:W-:Y:S01]  /*1710*/  FADD R16, R16, -1 ;  /* 0xbf80000010107421 */ /* 0x000fe20000000000 */
[----:B------:R-:W-:Y:S01]  /*1720*/  FFMA.FTZ R7, R8, R7, 0.1716887056827545166 ;  /* 0x3e2fcf2a08077423 */ /* 0x000fe20000010007 */
[----:B------:R-:W-:Y:S01]  /*1730*/  @!P4 FMUL R34, R34, 16777216 ;  /* 0x4b8000002222c820 */ /* 0x000fe20000400000 */
[----:B------:R-:W-:Y:S01]  /*1740*/  IADD3 R13, R13, R18, RZ ;  /* 0x000000120d0d7210 */ /* 0x000fe20007ffe0ff */
[----:B------:R-:W-:Y:S01]  /*1750*/  FFMA.FTZ R17, R16, R17, -0.16845393180847167969 ;  /* 0xbe2c7f3010117423 */ /* 0x000fe20000010011 */
[----:B------:R-:W-:Y:S01]  /*1760*/  FFMA.FTZ R7, R8, R7, -0.17900948226451873779 ;  /* 0xbe374e4308077423 */ /* 0x000fe20000010007 */
[----:B------:R-:W-:Y:S01]  /*1770*/  LEA.HI R3, R9, R20, RZ, 0x1f ;  /* 0x0000001409037211 */ /* 0x000fe200078ff8ff */
[----:B------:R-:W-:Y:S01]  /*1780*/  FFMA.FTZ R26, R5, 1.1920928955078125e-07, R26 ;  /* 0x34000000051a7823 */ /* 0x000fe2000001001a */
[----:B------:R-:W-:Y:S01]  /*1790*/  FFMA.FTZ R17, R16, R17, 0.1716887056827545166 ;  /* 0x3e2fcf2a10117423 */ /* 0x000fe20000010011 */
[----:B------:R-:W-:Y:S01]  /*17a0*/  FFMA.FTZ R7, R8, R7, 0.20512372255325317383 ;  /* 0x3e520bf408077423 */ /* 0x000fe20000010007 */
[C---:B-1----:R-:W-:Y:S01]  /*17b0*/  FMUL R5, R4.reuse, R37 ;  /* 0x0000002504057220 */ /* 0x042fe20000400000 */
[----:B------:R-:W-:Y:S01]  /*17c0*/  FMUL R36, R4, R36 ;  /* 0x0000002404247220 */ /* 0x000fe20000400000 */
[----:B------:R-:W-:Y:S01]  /*17d0*/  FFMA.FTZ R17, R16, R17, -0.17900948226451873779 ;  /* 0xbe374e4310117423 */ /* 0x000fe20000010011 */
[----:B------:R-:W-:Y:S01]  /*17e0*/  FFMA.FTZ R7, R8, R7, -0.24046532809734344482 ;  /* 0xbe763c8b08077423 */ /* 0x000fe20000010007 */
[C---:B------:R-:W-:Y:S01]  /*17f0*/  FMUL R18, R4.reuse, R33 ;  /* 0x0000002104127220 */ /* 0x040fe20000400000 */
[----:B------:R-:W-:Y:S01]  /*1800*/  FMUL R9, R4, R32 ;  /* 0x0000002004097220 */ /* 0x000fe20000400000 */
[----:B------:R-:W-:Y:S01]  /*1810*/  FFMA.FTZ R19, R16, R17, 0.20512372255325317383 ;  /* 0x3e520bf410137423 */ /* 0x000fe20000010011 */
[----:B------:R-:W-:Y:S01]  /*1820*/  FFMA.FTZ R17, R8, R7, 0.28857114911079406738 ;  /* 0x3e93bf9908117423 */ /* 0x000fe20000010007 */
[C---:B--2---:R-:W-:Y:S01]  /*1830*/  FMUL R7, R6.reuse, R39 ;  /* 0x0000002706077220 */ /* 0x044fe20000400000 */
[C---:B------:R-:W-:Y:S01]  /*1840*/  FMUL R38, R6.reuse, R38 ;  /* 0x0000002606267220 */ /* 0x040fe20000400000 */
[C---:B------:R-:W-:Y:S01]  /*1850*/  FMUL R20, R6.reuse, R35 ;  /* 0x0000002306147220 */ /* 0x040fe20000400000 */
[----:B------:R-:W-:Y:S01]  /*1860*/  FMUL R21, R6, R34 ;  /* 0x0000002206157220 */ /* 0x000fe20000400000 */
[----:B------:R-:W-:Y:S01]  /*1870*/  F2FP.F16.F32.PACK_AB R4, R36, R9 ;  /* 0x000000092404723e */ /* 0x000fe200000000ff */
[----:B------:R-:W0:Y:S01]  /*1880*/  LDC R12, c[0x0][0x278] ;  /* 0x00009e00ff0c7b82 */ /* 0x000e220000000800 */
[----:B------:R-:W-:Y:S01]  /*1890*/  F2FP.F16.F32.PACK_AB R5, R5, R18 ;  /* 0x000000120505723e */ /* 0x000fe200000000ff */
[----:B------:R-:W-:Y:S01]  /*18a0*/  FFMA.FTZ R17, R8, R17, -0.36067417263984680176 ;  /* 0xbeb8aa4908117423 */ /* 0x000fe20000010011 */
[----:B------:R-:W-:Y:S01]  /*18b0*/  F2FP.F16.F32.PACK_AB R6, R38, R21 ;  /* 0x000000152606723e */ /* 0x000fe200000000ff */
[----:B------:R-:W-:Y:S01]  /*18c0*/  FFMA.FTZ R19, R16, R19, -0.24046532809734344482 ;  /* 0xbe763c8b10137423 */ /* 0x000fe20000010013 */
[----:B------:R-:W-:Y:S01]  /*18d0*/  F2FP.F16.F32.PACK_AB R7, R7, R20 ;  /* 0x000000140707723e */ /* 0x000fe200000000ff */
[----:B------:R-:W-:Y:S01]  /*18e0*/  FFMA.FTZ R17, R8, R17, 0.48089820146560668945 ;  /* 0x3ef6384a08117423 */ /* 0x000fe20000010011 */
[----:B------:R-:W-:-:S02]  /*18f0*/  IMAD.SHL.U32 R18, R0, 0x10, RZ ;  /* 0x0000001000127824 */ /* 0x000fc400078e00ff */
[----:B------:R-:W-:Y:S01]  /*1900*/  FFMA.FTZ R19, R16, R19, 0.28857114911079406738 ;  /* 0x3e93bf9910137423 */ /* 0x000fe20000010013 */
[----:B------:R-:W-:Y:S01]  /*1910*/  SHF.R.U32.HI R29, RZ, 0x8, R0 ;  /* 0x00000008ff1d7819 */ /* 0x000fe20000011600 */
[----:B------:R1:W-:Y:S01]  /*1920*/  STSM.16.M88.4 [R13], R4 ;  /* 0x000000040d007844 */ /* 0x0003e20000000200 */
[----:B------:R-:W-:Y:S01]  /*1930*/  FFMA.FTZ R17, R8, R17, -0.72134751081466674805 ;  /* 0xbf38aa3b08117423 */ /* 0x000fe20000010011 */
[----:B------:R-:W-:Y:S01]  /*1940*/  FFMA.FTZ R19, R16, R19, -0.36067417263984680176 ;  /* 0xbeb8aa4910137423 */ /* 0x000fe20000010013 */
[----:B------:R-:W-:Y:S01]  /*1950*/  LOP3.LUT R18, R18, 0x1ff0, RZ, 0xc0, !PT ;  /* 0x00001ff012127812 */ /* 0x000fe200078ec0ff */
[----:B------:R-:W-:Y:S01]  /*1960*/  BAR.SYNC.DEFER_BLOCKING 0x0 ;  /* 0x0000000000007b1d */ /* 0x000fe20000010000 */
[----:B------:R-:W-:Y:S01]  /*1970*/  FMUL R17, R8, R17 ;  /* 0x0000001108117220 */ /* 0x000fe20000400000 */
[----:B------:R-:W-:Y:S01]  /*1980*/  FFMA.FTZ R19, R16, R19, 0.48089820146560668945 ;  /* 0x3ef6384a10137423 */ /* 0x000fe20000010013 */
[----:B------:R-:W-:Y:S02]  /*1990*/  SGXT.U32 R29, R29, 0x1 ;  /* 0x000000011d1d781a */ /* 0x000fe40000000000 */
[----:B------:R-:W-:Y:S01]  /*19a0*/  FMUL R17, R8, R17 ;  /* 0x0000001108117220 */ /* 0x000fe20000400000 */
[----:B------:R-:W-:Y:S01]  /*19b0*/  FFMA.FTZ R19, R16, R19, -0.72134751081466674805 ;  /* 0xbf38aa3b10137423 */ /* 0x000fe20000010013 */
[----:B------:R-:W-:-:S02]  /*19c0*/  ISETP.GE.U32.AND P1, PT, R11, 0x7f800000, PT ;  /* 0x7f8000000b00780c */ /* 0x000fc40003f26070 */
[----:B------:R-:W-:Y:S01]  /*19d0*/  FFMA.FTZ R17, R8, 1.4426950216293334961, R17 ;  /* 0x3fb8aa3b08117823 */ /* 0x000fe20000010011 */
[----:B0-----:R-:W-:Y:S01]  /*19e0*/  IMAD R29, R29, R12, RZ ;  /* 0x0000000c1d1d7224 */ /* 0x001fe200078e02ff */
[----:B------:R-:W0:Y:S01]  /*19f0*/  LDC.64 R8, c[0x0][0x228] ;  /* 0x00008a00ff087b82 */ /* 0x000e220000000a00 */
[----:B------:R-:W-:Y:S01]  /*1a00*/  FMUL R19, R16, R19 ;  /* 0x0000001310137220 */ /* 0x000fe20000400000 */
[----:B------:R-:W-:Y:S01]  /*1a10*/  FADD R26, R26, R17 ;  /* 0x000000111a1a7221 */ /* 0x000fe20000000000 */
[----:B------:R-:W-:Y:S01]  /*1a20*/  IMAD R23, R12, 0x2, R29 ;  /* 0x000000020c177824 */ /* 0x000fe200078e021d */
[----:B------:R-:W-:Y:S01]  /*1a30*/  ISETP.GE.U32.AND P2, PT, R10, 0x7f800000, PT ;  /* 0x7f8000000a00780c */ /* 0x000fe20003f46070 */
[----:B------:R-:W-:Y:S01]  /*1a40*/  FMUL R19, R16, R19 ;  /* 0x0000001310137220 */ /* 0x000fe20000400000 */
[----:B------:R-:W-:Y:S01]  /*1a50*/  FSETP.NEU.AND P0, PT, R11, RZ, PT ;  /* 0x000000ff0b00720b */ /* 0x000fe20003f0d000 */
[----:B-1----:R-:W-:Y:S02]  /*1a60*/  IMAD R13, R12, 0x2, R23 ;  /* 0x000000020c0d7824 */ /* 0x002fe400078e0217 */
[----:B------:R-:W-:Y:S01]  /*1a70*/  FFMA.FTZ R16, R16, 1.4426950216293334961, R19 ;  /* 0x3fb8aa3b10107823 */ /* 0x000fe20000010013 */
[----:B------:R-:W-:-:S02]  /*1a80*/  @P1 IMAD.MOV.U32 R20, RZ, RZ, 0x7f800000 ;  /* 0x7f800000ff141424 */ /* 0x000fc400078e00ff */
[----:B------:R-:W-:Y:S01]  /*1a90*/  IMAD R17, R12, 0x2, R13 ;  /* 0x000000020c117824 */ /* 0x000fe200078e020d */
[----:B------:R1:W2:Y:S01]  /*1aa0*/  LDS.128 R4, [R18+UR17] ;  /* 0x0000001112047984 */ /* 0x0002a20008000c00 */
[----:B------:R-:W-:Y:S01]  /*1ab0*/  FADD R27, R27, R16 ;  /* 0x000000101b1b7221 */ /* 0x000fe20000000000 */
[----:B------:R-:W-:Y:S02]  /*1ac0*/  IMAD R16, R2, UR5, RZ ;  /* 0x0000000502107c24 */ /* 0x000fe4000f8e02ff */
[----:B------:R-:W-:Y:S01]  /*1ad0*/  @P1 FFMA.FTZ R26, R11, R20, +INF ;  /* 0x7f8000000b1a1423 */ /* 0x000fe20000010014 */
[----:B------:R-:W-:Y:S01]  /*1ae0*/  LEA R19, R12, R17, 0x1 ;  /* 0x000000110c137211 */ /* 0x000fe200078e08ff */
[----:B------:R-:W-:Y:S01]  /*1af0*/  UIMAD.WIDE UR4, UR4, 0x2, URZ ;  /* 0x00000002040478a5 */ /* 0x000fe2000f8e023f */
[----:B------:R-:W-:Y:S01]  /*1b00*/  IMAD.SHL.U32 R11, R16, 0x2, RZ ;  /* 0x00000002100b7824 */ /* 0x000fe200078e00ff */
[----:B------:R-:W-:Y:S01]  /*1b10*/  FSETP.NEU.AND P1, PT, R10, RZ, PT ;  /* 0x000000ff0a00720b */ /* 0x000fe20003f2d000 */
[----:B------:R-:W-:Y:S01]  /*1b20*/  IMAD.HI R28, R16, 0x2, RZ ;  /* 0x00000002101c7827 */ /* 0x000fe200078e02ff */
[----:B------:R-:W-:-:S02]  /*1b30*/  FSEL R26, R26, -INF , P0 ;  /* 0xff8000001a1a7808 */ /* 0x000fc40000000000 */
[----:B0-----:R-:W-:Y:S01]  /*1b40*/  IADD3 R24, P3, P4, R11, UR6, R8 ;  /* 0x000000060b187c10 */ /* 0x001fe2000fc7e008 */
[----:B------:R-:W-:Y:S01]  /*1b50*/  IMAD R21, R12, 0x2, R19 ;  /* 0x000000020c157824 */ /* 0x000fe200078e0213 */
[----:B------:R-:W-:Y:S01]  /*1b60*/  ULDC UR4, c[0x0][0x27c] ;  /* 0x00009f0000047ab9 */ /* 0x000fe20000000800 */
[----:B------:R-:W-:Y:S01]  /*1b70*/  @P2 IMAD.MOV.U32 R31, RZ, RZ, 0x7f800000 ;  /* 0x7f800000ff1f2424 */ /* 0x000fe200078e00ff */
[----:B------:R-:W-:Y:S01]  /*1b80*/  IADD3.X R28, R28, UR5, R9, P3, P4 ;  /* 0x000000051c1c7c10 */ /* 0x000fe20009fe8409 */
[----:B------:R-:W-:Y:S01]  /*1b90*/  IMAD R25, R12, 0x2, R21 ;  /* 0x000000020c197824 */ /* 0x000fe200078e0215 */
[-C--:B------:R-:W-:Y:S01]  /*1ba0*/  LEA R8, P3, R29, R24.reuse, 0x1 ;  /* 0x000000181d087211 */ /* 0x080fe200078608ff */
[----:B------:R-:W-:Y:S01]  /*1bb0*/  @P2 FFMA.FTZ R27, R10, R31, +INF ;  /* 0x7f8000000a1b2423 */ /* 0x000fe2000001001f */
[-C--:B------:R-:W-:Y:S01]  /*1bc0*/  LEA R10, P6, R23, R24.reuse, 0x1 ;  /* 0x00000018170a7211 */ /* 0x080fe200078c08ff */
[----:B------:R-:W-:Y:S01]  /*1bd0*/  IMAD R31, R12, 0x2, R25 ;  /* 0x000000020c1f7824 */ /* 0x000fe200078e0219 */
[----:B------:R-:W-:Y:S01]  /*1be0*/  LEA R12, P5, R13, R24, 0x1 ;  /* 0x000000180d0c7211 */ /* 0x000fe200078a08ff */
[----:B------:R-:W-:Y:S01]  /*1bf0*/  FFMA R26, R26, 0.69314718246459960938, R15 ;  /* 0x3f3172181a1a7823 */ /* 0x000fe2000000000f */
[----:B------:R-:W-:Y:S01]  /*1c00*/  LEA.HI.X.SX32 R9, R29, R28, 0x1, P3 ;  /* 0x0000001c1d097211 */ /* 0x000fe200018f0eff */
[----:B------:R-:W-:Y:S01]  /*1c10*/  UIMAD UR4, UR16, UR4, URZ ;  /* 0x00000004100472a4 */ /* 0x000fe2000f8e023f */
[----:B------:R-:W-:-:S02]  /*1c20*/  LEA R16, P2, R17, R24, 0x1 ;  /* 0x0000001811107211 */ /* 0x000fc400078408ff */
[----:B------:R-:W-:Y:S01]  /*1c30*/  LEA.HI.X.SX32 R11, R23, R28, 0x1, P6 ;  /* 0x0000001c170b7211 */ /* 0x000fe200030f0eff */
[----:B------:R-:W-:Y:S01]  /*1c40*/  USHF.L.U32 UR6, UR4, 0x2, URZ ;  /* 0x0000000204067899 */ /* 0x000fe2000800063f */
[----:B-1----:R-:W-:Y:S01]  /*1c50*/  LEA R18, P4, R19, R24, 0x1 ;  /* 0x0000001813127211 */ /* 0x002fe200078808ff */
[----:B------:R-:W-:Y:S01]  /*1c60*/  UIMAD.WIDE UR4, UR4, 0x4, URZ ;  /* 0x00000004040478a5 */ /* 0x000fe2000f8e023f */
[----:B------:R-:W-:Y:S02]  /*1c70*/  LEA.HI.X.SX32 R13, R13, R28, 0x1, P5 ;  /* 0x0000001c0d0d7211 */ /* 0x000fe400028f0eff */
[-C--:B------:R-:W-:Y:S02]  /*1c80*/  LEA R20, P3, R21, R24.reuse, 0x1 ;  /* 0x0000001815147211 */ /* 0x080fe400078608ff */
[-C--:B------:R-:W-:Y:S02]  /*1c90*/  LEA R22, P6, R25, R24.reuse, 0x1 ;  /* 0x0000001819167211 */ /* 0x080fe400078c08ff */
[----:B------:R-:W-:-:S02]  /*1ca0*/  LEA R24, P5, R31, R24, 0x1 ;  /* 0x000000181f187211 */ /* 0x000fc400078a08ff */
[-C--:B------:R-:W-:Y:S01]  /*1cb0*/  LEA.HI.X.SX32 R17, R17, R28.reuse, 0x1, P2 ;  /* 0x0000001c11117211 */ /* 0x080fe200010f0eff */
[----:B--2---:R0:W-:Y:S01]  /*1cc0*/  STG.E.U16 desc[UR18][R8.64], R4 ;  /* 0x0000000408007986 */ /* 0x0041e2000c101512 */
[-C--:B------:R-:W-:Y:S02]  /*1cd0*/  LEA.HI.X.SX32 R19, R19, R28.reuse, 0x1, P4 ;  /* 0x0000001c13137211 */ /* 0x080fe400020f0eff */
[-C--:B------:R-:W-:Y:S01]  /*1ce0*/  LEA.HI.X.SX32 R21, R21, R28.reuse, 0x1, P3 ;  /* 0x0000001c15157211 */ /* 0x080fe200018f0eff */
[----:B------:R1:W-:Y:S01]  /*1cf0*/  STG.E.U16 desc[UR18][R10.64], R5 ;  /* 0x000000050a007986 */ /* 0x0003e2000c101512 */
[-C--:B------:R-:W-:Y:S02]  /*1d00*/  LEA.HI.X.SX32 R23, R25, R28.reuse, 0x1, P6 ;  /* 0x0000001c19177211 */ /* 0x080fe400030f0eff */
[----:B------:R-:W-:Y:S01]  /*1d10*/  LEA.HI.X.SX32 R25, R31, R28, 0x1, P5 ;  /* 0x0000001c1f197211 */ /* 0x000fe200028f0eff */
[----:B------:R2:W-:Y:S01]  /*1d20*/  STG.E.U16 desc[UR18][R12.64], R6 ;  /* 0x000000060c007986 */ /* 0x0005e2000c101512 */
[----:B------:R-:W-:Y:S01]  /*1d30*/  PRMT R30, R7, 0x7632, R30 ;  /* 0x00007632071e7816 */ /* 0x000fe2000000001e */
[----:B------:R-:W3:Y:S01]  /*1d40*/  LDC.64 R28, c[0x0][0x230] ;  /* 0x00008c00ff1c7b82 */ /* 0x000ee20000000a00 */
[----:B------:R-:W-:Y:S01]  /*1d50*/  LOP3.LUT P2, RZ, R0, 0x100, RZ, 0xc0, !PT ;  /* 0x0000010000ff7812 */ /* 0x000fe2000784c0ff */
[----:B------:R4:W-:Y:S01]  /*1d60*/  STG.E.U16 desc[UR18][R16.64], R7 ;  /* 0x0000000710007986 */ /* 0x0009e2000c101512 */
[----:B0-----:R-:W-:Y:S01]  /*1d70*/  PRMT R9, R4, 0x7632, R9 ;  /* 0x0000763204097816 */ /* 0x001fe20000000009 */
[----:B------:R-:W-:Y:S01]  /*1d80*/  IMAD.SHL.U32 R0, R0, 0x2, RZ ;  /* 0x0000000200007824 */ /* 0x000fe200078e00ff */
[----:B------:R-:W-:-:S02]  /*1d90*/  FSEL R27, R27, -INF , P1 ;  /* 0xff8000001b1b7808 */ /* 0x000fc40000800000 */
[----:B-1----:R-:W-:Y:S01]  /*1da0*/  PRMT R11, R5, 0x7632, R11 ;  /* 0x00007632050b7816 */ /* 0x002fe2000000000b */
[----:B------:R4:W-:Y:S01]  /*1db0*/  STG.E.U16 desc[UR18][R18.64], R9 ;  /* 0x0000000912007986 */ /* 0x0009e2000c101512 */
[----:B------:R-:W-:Y:S01]  /*1dc0*/  LOP3.LUT R0, R0, 0x3f8, RZ, 0xc0, !PT ;  /* 0x000003f800007812 */ /* 0x000fe200078ec0ff */
[----:B------:R-:W-:Y:S01]  /*1dd0*/  FFMA R27, R27, 0.69314718246459960938, R14 ;  /* 0x3f3172181b1b7823 */ /* 0x000fe2000000000e */
[----:B--2---:R-:W-:Y:S01]  /*1de0*/  PRMT R13, R6, 0x7632, R13 ;  /* 0x00007632060d7816 */ /* 0x004fe2000000000d */
[----:B------:R4:W-:Y:S01]  /*1df0*/  STG.E.U16 desc[UR18][R20.64], R11 ;  /* 0x0000000b14007986 */ /* 0x0009e2000c101512 */
[C---:B------:R-:W-:Y:S02]  /*1e00*/  IMAD.SHL.U32 R5, R2.reuse, 0x4, RZ ;  /* 0x0000000402057824 */ /* 0x040fe400078e00ff */
[----:B------:R-:W-:Y:S01]  /*1e10*/  IMAD.HI R2, R2, 0x4, RZ ;  /* 0x0000000402027827 */ /* 0x000fe200078e02ff */
[----:B------:R4:W-:Y:S04]  /*1e20*/  STG.E.U16 desc[UR18][R22.64], R13 ;  /* 0x0000000d16007986 */ /* 0x0009e8000c101512 */
[----:B------:R4:W-:Y:S01]  /*1e30*/  STG.E.U16 desc[UR18][R24.64], R30 ;  /* 0x0000001e18007986 */ /* 0x0009e2000c101512 */
[----:B------:R-:W-:Y:S01]  /*1e40*/  BAR.SYNC.DEFER_BLOCKING 0x0 ;  /* 0x0000000000007b1d */ /* 0x000fe20000010000 */
[----:B---3--:R-:W-:-:S04]  /*1e50*/  IADD3 R28, P0, P1, R5, UR6, R28 ;  /* 0x00000006051c7c10 */ /* 0x008fc8000f91e01c */
[----:B------:R-:W-:Y:S01]  /*1e60*/  IADD3.X R29, R2, UR5, R29, P0, P1 ;  /* 0x00000005021d7c10 */ /* 0x000fe200087e241d */
[----:B------:R4:W-:Y:S02]  /*1e70*/  STS.64 [R0+UR17], R26 ;  /* 0x0000001a00007988 */ /* 0x0009e40008000a11 */
[----:B------:R-:W-:Y:S06]  /*1e80*/  BAR.SYNC.DEFER_BLOCKING 0x0 ;  /* 0x0000000000007b1d */ /* 0x000fec0000010000 */
[----:B------:R-:W-:Y:S05]  /*1e90*/  @P2 EXIT ;  /* 0x000000000000294d */ /* 0x000fea0003800000 */
[----:B------:R-:W0:Y:S04]  /*1ea0*/  LDS R3, [R3] ;  /* 0x0000000003037984 */ /* 0x000e280000000800 */
[----:B0-----:R-:W-:Y:S01]  /*1eb0*/  STG.E desc[UR18][R28.64], R3 ;  /* 0x000000031c007986 */ /* 0x001fe2000c101912 */
[----:B------:R-:W-:Y:S05]  /*1ec0*/  EXIT ;  /* 0x000000000000794d */ /* 0x000fea0003800000 */
.L_x_2:
[----:B------:R-:W-:-:S00]  /*1ed0*/  BRA `(.L_x_2) ;  /* 0xfffffffc00fc7947 */ /* 0x000fc0000383ffff */
[----:B------:R-:W-:-:S00]  /*1ee0*/  NOP ;  /* 0x0000000000007918 */ /* 0x000fc00000000000 */
        /* <DEDUP_REMOVED lines=9> */
.L_x_3:


//--------------------- .nv.global.init           --------------------------
	.section	.nv.global.init,"aw",@progbits
.nv.global.init:
	.type		_$_str,@object
	.size		_$_str,(.L_0 - _$_str)
_$_str:
        /*0000*/ 	.byte	0x5f, 0x5f, 0x43, 0x55, 0x44, 0x41, 0x5f, 0x46, 0x54, 0x5a, 0x00
.L_0:


//--------------------- .nv.shared.attn_fwd       --------------------------
	.section	.nv.shared.attn_fwd,"aw",@nobits
	.sectionflags	@""
	.align	16
	.zero		1024


//--------------------- .nv.shared.reserved.0     --------------------------
	.section	.nv.shared.reserved.0,"aw",@nobits
	.weak		__nv_reservedSMEM_offset_0_alias
	.size		__nv_reservedSMEM_offset_0_alias, 0, 0
	.other		__nv_reservedSMEM_offset_0_alias,@"STO_CUDA_RESERVED_SHARED STV_DEFAULT"
__nv_reservedSMEM_offset_0_alias:
	.zero		0


//--------------------- .nv.constant0.attn_fwd    --------------------------
	.section	.nv.constant0.attn_fwd,"a",@progbits
	.sectionflags	@""
	.align	4
.nv.constant0.attn_fwd:
	.zero		664


//--------------------- SYMBOLS --------------------------

	.type		.nv.reservedSmem.offset0,@object
	.size		.nv.reservedSmem.offset0,0x4
